// auto-generated by cutlass_sweep.gemm — config: {"arch": "sm_90", "cluster_m": 2, "cluster_n": 2, "dtype": "fp16", "dtype_b": "fp16", "layout": "nn", "stages": 3, "tile_k": 64, "tile_m": 128, "tile_n": 128}
#include "cutlass/cutlass.h"
#include "cutlass/gemm/collective/collective_builder.hpp"
#include "cutlass/gemm/device/gemm_universal_adapter.h"
#include "cutlass/gemm/kernel/gemm_universal.hpp"
#include "cutlass/epilogue/collective/collective_builder.hpp"

using ElemA = cutlass::half_t;
using ElemB = cutlass::half_t;
using ElemCD = cutlass::half_t;
using Acc  = float;
using TileShape    = cute::Shape<cute::_128, cute::_128, cute::_64>;
using ClusterShape = cute::Shape<cute::_2, cute::_2, cute::_1>;

using CollectiveEpilogue = typename cutlass::epilogue::collective::CollectiveBuilder<
    cutlass::arch::Sm90, cutlass::arch::OpClassTensorOp,
    TileShape, ClusterShape,
    cutlass::epilogue::collective::EpilogueTileAuto,
    Acc, Acc,
    ElemCD, cutlass::layout::RowMajor, 128 / cutlass::sizeof_bits<ElemCD>::value,
    ElemCD, cutlass::layout::RowMajor, 128 / cutlass::sizeof_bits<ElemCD>::value,
    cutlass::epilogue::collective::EpilogueScheduleAuto
  >::CollectiveOp;

using CollectiveMainloop = typename cutlass::gemm::collective::CollectiveBuilder<
    cutlass::arch::Sm90, cutlass::arch::OpClassTensorOp,
    ElemA, cutlass::layout::RowMajor, 128 / cutlass::sizeof_bits<ElemA>::value,
    ElemB, cutlass::layout::RowMajor, 128 / cutlass::sizeof_bits<ElemB>::value,
    Acc,
    TileShape, ClusterShape,
    cutlass::gemm::collective::StageCount<3>,
    cutlass::gemm::collective::KernelScheduleAuto
  >::CollectiveOp;

using GemmKernel = cutlass::gemm::kernel::GemmUniversal<
    cute::Shape<int,int,int,int>,
    CollectiveMainloop,
    CollectiveEpilogue
>;
using Gemm = cutlass::gemm::device::GemmUniversalAdapter<GemmKernel>;

// Force the device kernel symbol into the cubin without needing a host main.
auto* _anchor = &cutlass::device_kernel<GemmKernel>;


// ===== COMPILED SASS (sm_90a) =====

	.target	sm_90a

	.elftype	@"ET_EXEC"


//--------------------- .note.nv.tkinfo           --------------------------
	.section	.note.nv.tkinfo,"",@"SHT_NOTE"
	.sectionflags	@"SHF_NOTE_NV_TKINFO"
	.tkinfo
        /*0018*/ 	.word	0x00000002
        /*0030*/ 	.string	""
        /*0030*/ 	.string	"ptxas"
        /*0030*/ 	.string	"Cuda compilation tools, release 13.0, V13.0.88"
        /*0030*/ 	.string	"Build cuda_13.0.r13.0/compiler.36424714_0"
        /*0030*/ 	.string	"-arch sm_90a -m 64 "



//--------------------- .note.nv.cuinfo           --------------------------
	.section	.note.nv.cuinfo,"",@"SHT_NOTE"
	.sectionflags	@"SHF_NOTE_NV_CUINFO"
        /*0018*/ 	.short	0x0002
        /*001a*/ 	.short	0x005a
        /*001c*/ 	.short	0x0082
	.zero		2


//--------------------- .nv.info                  --------------------------
	.section	.nv.info,"",@"SHT_CUDA_INFO"
	.align	4


	//----- nvinfo : EIATTR_REGCOUNT
	.align		4
        /*0000*/ 	.byte	0x04, 0x2f
        /*0002*/ 	.short	(.L_15 - .L_14)
	.align		4
.L_14:
        /*0004*/ 	.word	index@(_ZN7cutlass13device_kernelINS_4gemm6kernel13GemmUniversalIN4cute5tupleIJiiiiEEENS1_10collective13CollectiveMmaINS1_34MainloopSm90TmaGmmaWarpSpecializedILi3ENS5_IJNS4_1CILi2EEESB_NSA_ILi1EEEEEENS1_35KernelTmaWarpSpecializedCooperativeEEENS5_IJNSA_ILi128EEESG_NSA_ILi64EEEEEENS_6half_tENS5_IJlSC_lEEESJ_NS5_IJSC_llEEENS4_8TiledMMAINS4_8MMA_AtomIJNS4_4SM904GMMA26MMA_64x128x16_F32F16F16_SSILNSP_5MajorE0ELSR_1ELNSP_7ScaleInE1ELSS_1EEEEEENS4_6LayoutINS5_IJSB_SC_SC_EEENS5_IJSC_NSA_ILi0EEESX_EEEEENS5_IJNS4_10UnderscoreES10_S10_EEEEENS4_23SM90_TMA_LOAD_MULTICASTENS4_14ComposedLayoutINS4_7SwizzleILi3ELi4ELi3EEENS4_18smem_ptr_flag_bitsILi16EEENSV_INS5_IJNSA_ILi8EEESH_EEENS5_IJSH_SC_EEEEEEEvNS4_8identityES13_NS14_IS16_S18_NSV_INS5_IJSH_S19_EEENS5_IJSC_SH_EEEEEEEvS1E_EENS_8epilogue10collective6detail29Sm90TmaWarpSpecializedAdapterINS1L_15DefaultEpilogueISJ_SK_SK_NS1K_6thread17LinearCombinationISJ_Li1EffLNS1P_9ScaleType4KindE0ELNS_15FloatRoundStyleE2ESJ_EENS1_15EpilogueDefaultEEEEEvvEEEEvNT_6ParamsE)
        /*0008*/ 	.word	0x000000a8


	//----- nvinfo : EIATTR_FRAME_SIZE
	.align		4
.L_15:
        /*000c*/ 	.byte	0x04, 0x11
        /*000e*/ 	.short	(.L_17 - .L_16)
	.align		4
.L_16:
        /*0010*/ 	.word	index@(_ZN7cutlass13device_kernelINS_4gemm6kernel13GemmUniversalIN4cute5tupleIJiiiiEEENS1_10collective13CollectiveMmaINS1_34MainloopSm90TmaGmmaWarpSpecializedILi3ENS5_IJNS4_1CILi2EEESB_NSA_ILi1EEEEEENS1_35KernelTmaWarpSpecializedCooperativeEEENS5_IJNSA_ILi128EEESG_NSA_ILi64EEEEEENS_6half_tENS5_IJlSC_lEEESJ_NS5_IJSC_llEEENS4_8TiledMMAINS4_8MMA_AtomIJNS4_4SM904GMMA26MMA_64x128x16_F32F16F16_SSILNSP_5MajorE0ELSR_1ELNSP_7ScaleInE1ELSS_1EEEEEENS4_6LayoutINS5_IJSB_SC_SC_EEENS5_IJSC_NSA_ILi0EEESX_EEEEENS5_IJNS4_10UnderscoreES10_S10_EEEEENS4_23SM90_TMA_LOAD_MULTICASTENS4_14ComposedLayoutINS4_7SwizzleILi3ELi4ELi3EEENS4_18smem_ptr_flag_bitsILi16EEENSV_INS5_IJNSA_ILi8EEESH_EEENS5_IJSH_SC_EEEEEEEvNS4_8identityES13_NS14_IS16_S18_NSV_INS5_IJSH_S19_EEENS5_IJSC_SH_EEEEEEEvS1E_EENS_8epilogue10collective6detail29Sm90TmaWarpSpecializedAdapterINS1L_15DefaultEpilogueISJ_SK_SK_NS1K_6thread17LinearCombinationISJ_Li1EffLNS1P_9ScaleType4KindE0ELNS_15FloatRoundStyleE2ESJ_EENS1_15EpilogueDefaultEEEEEvvEEEEvNT_6ParamsE)
        /*0014*/ 	.word	0x00000000


	//----- nvinfo : EIATTR_MIN_STACK_SIZE
	.align		4
.L_17:
        /*0018*/ 	.byte	0x04, 0x12
        /*001a*/ 	.short	(.L_19 - .L_18)
	.align		4
.L_18:
        /*001c*/ 	.word	index@(_ZN7cutlass13device_kernelINS_4gemm6kernel13GemmUniversalIN4cute5tupleIJiiiiEEENS1_10collective13CollectiveMmaINS1_34MainloopSm90TmaGmmaWarpSpecializedILi3ENS5_IJNS4_1CILi2EEESB_NSA_ILi1EEEEEENS1_35KernelTmaWarpSpecializedCooperativeEEENS5_IJNSA_ILi128EEESG_NSA_ILi64EEEEEENS_6half_tENS5_IJlSC_lEEESJ_NS5_IJSC_llEEENS4_8TiledMMAINS4_8MMA_AtomIJNS4_4SM904GMMA26MMA_64x128x16_F32F16F16_SSILNSP_5MajorE0ELSR_1ELNSP_7ScaleInE1ELSS_1EEEEEENS4_6LayoutINS5_IJSB_SC_SC_EEENS5_IJSC_NSA_ILi0EEESX_EEEEENS5_IJNS4_10UnderscoreES10_S10_EEEEENS4_23SM90_TMA_LOAD_MULTICASTENS4_14ComposedLayoutINS4_7SwizzleILi3ELi4ELi3EEENS4_18smem_ptr_flag_bitsILi16EEENSV_INS5_IJNSA_ILi8EEESH_EEENS5_IJSH_SC_EEEEEEEvNS4_8identityES13_NS14_IS16_S18_NSV_INS5_IJSH_S19_EEENS5_IJSC_SH_EEEEEEEvS1E_EENS_8epilogue10collective6detail29Sm90TmaWarpSpecializedAdapterINS1L_15DefaultEpilogueISJ_SK_SK_NS1K_6thread17LinearCombinationISJ_Li1EffLNS1P_9ScaleType4KindE0ELNS_15FloatRoundStyleE2ESJ_EENS1_15EpilogueDefaultEEEEEvvEEEEvNT_6ParamsE)
        /*0020*/ 	.word	0x00000000
.L_19:


//--------------------- .nv.compat                --------------------------
	.section	.nv.compat,"",@"SHT_CUDA_COMPAT_INFO"
	.align	4
        /*0000*/ 	.byte	0x02, 0x09, 0x01, 0x00, 0x02, 0x02, 0x04, 0x00, 0x02, 0x05, 0x05, 0x00, 0x03, 0x07, 0x01, 0x01
        /*0010*/ 	.byte	0x02, 0x03, 0x01, 0x00, 0x02, 0x06, 0x01, 0x00, 0x04, 0x0b, 0x08, 0x00, 0x00, 0x00, 0x00, 0x00
        /*0020*/ 	.byte	0x00, 0x00, 0x00, 0x00


//--------------------- .nv.info._ZN7cutlass13device_kernelINS_4gemm6kernel13GemmUniversalIN4cute5tupleIJiiiiEEENS1_10collective13CollectiveMmaINS1_34MainloopSm90TmaGmmaWarpSpecializedILi3ENS5_IJNS4_1CILi2EEESB_NSA_ILi1EEEEEENS1_35KernelTmaWarpSpecializedCooperativeEEENS5_IJNSA_ILi128EEESG_NSA_ILi64EEEEEENS_6half_tENS5_IJlSC_lEEESJ_NS5_IJSC_llEEENS4_8TiledMMAINS4_8MMA_AtomIJNS4_4SM904GMMA26MMA_64x128x16_F32F16F16_SSILNSP_5MajorE0ELSR_1ELNSP_7ScaleInE1ELSS_1EEEEEENS4_6LayoutINS5_IJSB_SC_SC_EEENS5_IJSC_NSA_ILi0EEESX_EEEEENS5_IJNS4_10UnderscoreES10_S10_EEEEENS4_23SM90_TMA_LOAD_MULTICASTENS4_14ComposedLayoutINS4_7SwizzleILi3ELi4ELi3EEENS4_18smem_ptr_flag_bitsILi16EEENSV_INS5_IJNSA_ILi8EEESH_EEENS5_IJSH_SC_EEEEEEEvNS4_8identityES13_NS14_IS16_S18_NSV_INS5_IJSH_S19_EEENS5_IJSC_SH_EEEEEEEvS1E_EENS_8epilogue10collective6detail29Sm90TmaWarpSpecializedAdapterINS1L_15DefaultEpilogueISJ_SK_SK_NS1K_6thread17LinearCombinationISJ_Li1EffLNS1P_9ScaleType4KindE0ELNS_15FloatRoundStyleE2ESJ_EENS1_15EpilogueDefaultEEEEEvvEEEEvNT_6ParamsE --------------------------
	.section	.nv.info._ZN7cutlass13device_kernelINS_4gemm6kernel13GemmUniversalIN4cute5tupleIJiiiiEEENS1_10collective13CollectiveMmaINS1_34MainloopSm90TmaGmmaWarpSpecializedILi3ENS5_IJNS4_1CILi2EEESB_NSA_ILi1EEEEEENS1_35KernelTmaWarpSpecializedCooperativeEEENS5_IJNSA_ILi128EEESG_NSA_ILi64EEEEEENS_6half_tENS5_IJlSC_lEEESJ_NS5_IJSC_llEEENS4_8TiledMMAINS4_8MMA_AtomIJNS4_4SM904GMMA26MMA_64x128x16_F32F16F16_SSILNSP_5MajorE0ELSR_1ELNSP_7ScaleInE1ELSS_1EEEEEENS4_6LayoutINS5_IJSB_SC_SC_EEENS5_IJSC_NSA_ILi0EEESX_EEEEENS5_IJNS4_10UnderscoreES10_S10_EEEEENS4_23SM90_TMA_LOAD_MULTICASTENS4_14ComposedLayoutINS4_7SwizzleILi3ELi4ELi3EEENS4_18smem_ptr_flag_bitsILi16EEENSV_INS5_IJNSA_ILi8EEESH_EEENS5_IJSH_SC_EEEEEEEvNS4_8identityES13_NS14_IS16_S18_NSV_INS5_IJSH_S19_EEENS5_IJSC_SH_EEEEEEEvS1E_EENS_8epilogue10collective6detail29Sm90TmaWarpSpecializedAdapterINS1L_15DefaultEpilogueISJ_SK_SK_NS1K_6thread17LinearCombinationISJ_Li1EffLNS1P_9ScaleType4KindE0ELNS_15FloatRoundStyleE2ESJ_EENS1_15EpilogueDefaultEEEEEvvEEEEvNT_6ParamsE,"",@"SHT_CUDA_INFO"
	.sectionflags	@""
	.align	4


	//----- nvinfo : EIATTR_CUDA_API_VERSION
	.align		4
        /*0000*/ 	.byte	0x04, 0x37
        /*0002*/ 	.short	(.L_21 - .L_20)
.L_20:
        /*0004*/ 	.word	0x00000082


	//----- nvinfo : EIATTR_KPARAM_INFO
	.align		4
.L_21:
        /*0008*/ 	.byte	0x04, 0x17
        /*000a*/ 	.short	(.L_23 - .L_22)
.L_22:
        /*000c*/ 	.word	0x00000000
        /*0010*/ 	.short	0x0000
        /*0012*/ 	.short	0x0070
        /*0014*/ 	.byte	0x00, 0xf0, 0x01, 0x10


	//----- nvinfo : EIATTR_SPARSE_MMA_MASK
	.align		4
.L_23:
        /*0018*/ 	.byte	0x03, 0x50
        /*001a*/ 	.short	0x0000


	//----- nvinfo : EIATTR_MAXREG_COUNT
	.align		4
        /*001c*/ 	.byte	0x03, 0x1b
        /*001e*/ 	.short	0x00a8


	//----- nvinfo : EIATTR_NUM_BARRIERS
	.align		4
        /*0020*/ 	.byte	0x02, 0x4c
        /*0022*/ 	.byte	0x01
	.zero		1


	//----- nvinfo : EIATTR_EXTERNS
	.align		4
        /*0024*/ 	.byte	0x04, 0x0f
        /*0026*/ 	.short	(.L_25 - .L_24)


	//   ....[0]....
	.align		4
.L_24:
        /*0028*/ 	.word	index@(__assertfail)


	//----- nvinfo : EIATTR_MERCURY_ISA_VERSION
	.align		4
.L_25:
        /*002c*/ 	.byte	0x03, 0x5f
        /*002e*/ 	.short	0x0101


	//----- nvinfo : EIATTR_INT_WARP_WIDE_INSTR_OFFSETS
	.align		4
        /*0030*/ 	.byte	0x04, 0x31
        /*0032*/ 	.short	(.L_27 - .L_26)


	//   ....[0]....
.L_26:
        /*0034*/ 	.word	0x00000460


	//   ....[1]....
        /*0038*/ 	.word	0x00000490


	//   ....[2]....
        /*003c*/ 	.word	0x00000630


	//   ....[3]....
        /*0040*/ 	.word	0x00001ee0


	//----- nvinfo : EIATTR_COOP_GROUP_MASK_REGIDS
	.align		4
.L_27:
        /*0044*/ 	.byte	0x04, 0x29
        /*0046*/ 	.short	(.L_29 - .L_28)


	//   ....[0]....
.L_28:
        /*0048*/ 	.word	0xffffffff


	//   ....[1]....
        /*004c*/ 	.word	0xffffffff


	//   ....[2]....
        /*0050*/ 	.word	0xffffffff


	//   ....[3]....
        /*0054*/ 	.word	0xffffffff


	//   ....[4]....
        /*0058*/ 	.word	0xffffffff


	//   ....[5]....
        /*005c*/ 	.word	0xffffffff


	//----- nvinfo : EIATTR_COOP_GROUP_INSTR_OFFSETS
	.align		4
.L_29:
        /*0060*/ 	.byte	0x04, 0x28
        /*0062*/ 	.short	(.L_31 - .L_30)


	//   ....[0]....
.L_30:
        /*0064*/ 	.word	0x00000060


	//   ....[1]....
        /*0068*/ 	.word	0x00000070


	//   ....[2]....
        /*006c*/ 	.word	0x00000130


	//   ....[3]....
        /*0070*/ 	.word	0x000002b0


	//   ....[4]....
        /*0074*/ 	.word	0x000007e0


	//   ....[5]....
        /*0078*/ 	.word	0x00001460


	//----- nvinfo : EIATTR_REG_RECONFIG
	.align		4
.L_31:
        /*007c*/ 	.byte	0x01, 0x54
	.zero		2


	//----- nvinfo : EIATTR_SYSCALL_OFFSETS
	.align		4
        /*0080*/ 	.byte	0x04, 0x46
        /*0082*/ 	.short	(.L_33 - .L_32)


	//   ....[0]....
.L_32:
        /*0084*/ 	.word	0x00001650


	//----- nvinfo : EIATTR_MBARRIER_INSTR_OFFSETS
	.align		4
.L_33:
        /*0088*/ 	.byte	0x04, 0x39
        /*008a*/ 	.short	(.L_35 - .L_34)


	//   ....[0]....
.L_34:
        /*008c*/ 	.word	0x00000230
        /*0090*/ 	.word	0x000000ff
        /*0094*/ 	.word	0x00000000
        /*0098*/ 	.short	0x0100
        /*009a*/ 	.byte	0x08
	.zero		1


	//   ....[1]....
        /*009c*/ 	.word	0x00000240
        /*00a0*/ 	.word	0x000000ff
        /*00a4*/ 	.word	0x00000018
        /*00a8*/ 	.short	0x0100
        /*00aa*/ 	.byte	0x08
	.zero		1


	//   ....[2]....
        /*00ac*/ 	.word	0x00000250
        /*00b0*/ 	.word	0x000000ff
        /*00b4*/ 	.word	0x00000008
        /*00b8*/ 	.short	0x0100
        /*00ba*/ 	.byte	0x08
	.zero		1


	//   ....[3]....
        /*00bc*/ 	.word	0x00000260
        /*00c0*/ 	.word	0x000000ff
        /*00c4*/ 	.word	0x00000020
        /*00c8*/ 	.short	0x0100
        /*00ca*/ 	.byte	0x08
	.zero		1


	//   ....[4]....
        /*00cc*/ 	.word	0x00000270
        /*00d0*/ 	.word	0x000000ff
        /*00d4*/ 	.word	0x00000010
        /*00d8*/ 	.short	0x0100
        /*00da*/ 	.byte	0x08
	.zero		1


	//   ....[5]....
        /*00dc*/ 	.word	0x00000280
        /*00e0*/ 	.word	0x000000ff
        /*00e4*/ 	.word	0x00000028
        /*00e8*/ 	.short	0x0100
        /*00ea*/ 	.byte	0x08
	.zero		1


	//   ....[6]....
        /*00ec*/ 	.word	0x000006c0
        /*00f0*/ 	.word	0x000000ff
        /*00f4*/ 	.word	0x00000040
        /*00f8*/ 	.short	0x0100
        /*00fa*/ 	.byte	0x06
	.zero		1


	//   ....[7]....
        /*00fc*/ 	.word	0x00000760
        /*0100*/ 	.word	0x000000ff
        /*0104*/ 	.word	0x00000048
        /*0108*/ 	.short	0x0100
        /*010a*/ 	.byte	0x06
	.zero		1


	//   ....[8]....
        /*010c*/ 	.word	0x00001710
        /*0110*/ 	.word	0x00000003
        /*0114*/ 	.word	0x00000000
        /*0118*/ 	.short	0x010a
        /*011a*/ 	.byte	0x3f
	.zero		1


	//   ....[9]....
        /*011c*/ 	.word	0x00001770
        /*0120*/ 	.word	0x00000003
        /*0124*/ 	.word	0x00000000
        /*0128*/ 	.short	0x010a
        /*012a*/ 	.byte	0x3f
	.zero		1


	//   ....[10]....
        /*012c*/ 	.word	0x00001af0
        /*0130*/ 	.word	0x00000005
        /*0134*/ 	.word	0x00000000
        /*0138*/ 	.short	0x010a
        /*013a*/ 	.byte	0x3f
	.zero		1


	//   ....[11]....
        /*013c*/ 	.word	0x00001b30
        /*0140*/ 	.word	0x00000005
        /*0144*/ 	.word	0x00000000
        /*0148*/ 	.short	0x010a
        /*014a*/ 	.byte	0x3f
	.zero		1


	//   ....[12]....
        /*014c*/ 	.word	0x00001d90
        /*0150*/ 	.word	0x00000004
        /*0154*/ 	.word	0x00000000
        /*0158*/ 	.short	0x0101
        /*015a*/ 	.byte	0x3f
	.zero		1


	//   ....[13]....
        /*015c*/ 	.word	0x00001f80
        /*0160*/ 	.word	0x00000000
        /*0164*/ 	.word	0x00000000
        /*0168*/ 	.short	0x0101
        /*016a*/ 	.byte	0x3f
	.zero		1


	//   ....[14]....
        /*016c*/ 	.word	0x000071a0
        /*0170*/ 	.word	0x00000015
        /*0174*/ 	.word	0x00000018
        /*0178*/ 	.short	0x010a
        /*017a*/ 	.byte	0x3f
	.zero		1


	//   ....[15]....
        /*017c*/ 	.word	0x000075d0
        /*0180*/ 	.word	0x00000006
        /*0184*/ 	.word	0x00000048
        /*0188*/ 	.short	0x0101
        /*018a*/ 	.byte	0x3f
	.zero		1


	//   ....[16]....
        /*018c*/ 	.word	0x00007d00
        /*0190*/ 	.word	0x00000007
        /*0194*/ 	.word	0x00000000
        /*0198*/ 	.short	0x010a
        /*019a*/ 	.byte	0x3f
	.zero		1


	//   ....[17]....
        /*019c*/ 	.word	0x00007d80
        /*01a0*/ 	.word	0x00000006
        /*01a4*/ 	.word	0x00000000
        /*01a8*/ 	.short	0x010a
        /*01aa*/ 	.byte	0x3f
	.zero		1


	//   ....[18]....
        /*01ac*/ 	.word	0x00007e10
        /*01b0*/ 	.word	0x00000003
        /*01b4*/ 	.word	0x00000000
        /*01b8*/ 	.short	0x010a
        /*01ba*/ 	.byte	0x3f
	.zero		1


	//   ....[19]....
        /*01bc*/ 	.word	0x00007e70
        /*01c0*/ 	.word	0x00000003
        /*01c4*/ 	.word	0x00000000
        /*01c8*/ 	.short	0x010a
        /*01ca*/ 	.byte	0x3f
	.zero		1


	//   ....[20]....
        /*01cc*/ 	.word	0x00007ec0
        /*01d0*/ 	.word	0x00000005
        /*01d4*/ 	.word	0x00000000
        /*01d8*/ 	.short	0x010a
        /*01da*/ 	.byte	0x3f
	.zero		1


	//   ....[21]....
        /*01dc*/ 	.word	0x00007f90
        /*01e0*/ 	.word	0x00000015
        /*01e4*/ 	.word	0x00000018
        /*01e8*/ 	.short	0x010a
        /*01ea*/ 	.byte	0x3f
	.zero		1


	//   ....[22]....
        /*01ec*/ 	.word	0x00008060
        /*01f0*/ 	.word	0x00000007
        /*01f4*/ 	.word	0x00000000
        /*01f8*/ 	.short	0x010a
        /*01fa*/ 	.byte	0x3f
	.zero		1


	//   ....[23]....
        /*01fc*/ 	.word	0x000080b0
        /*0200*/ 	.word	0x00000006
        /*0204*/ 	.word	0x00000000
        /*0208*/ 	.short	0x010a
        /*020a*/ 	.byte	0x3f
	.zero		1


	//----- nvinfo : EIATTR_NUM_MBARRIERS
	.align		4
.L_35:
        /*020c*/ 	.byte	0x03, 0x38
        /*020e*/ 	.short	0x0008


	//----- nvinfo : EIATTR_EXIT_INSTR_OFFSETS
	.align		4
        /*0210*/ 	.byte	0x04, 0x1c
        /*0212*/ 	.short	(.L_37 - .L_36)


	//   ....[0]....
.L_36:
        /*0214*/ 	.word	0x000009b0


	//   ....[1]....
        /*0218*/ 	.word	0x000011c0


	//   ....[2]....
        /*021c*/ 	.word	0x00006830


	//   ....[3]....
        /*0220*/ 	.word	0x00006d90


	//   ....[4]....
        /*0224*/ 	.word	0x00007e60


	//----- nvinfo : EIATTR_MAX_THREADS
	.align		4
.L_37:
        /*0228*/ 	.byte	0x04, 0x05
        /*022a*/ 	.short	(.L_39 - .L_38)
.L_38:
        /*022c*/ 	.word	0x00000180
        /*0230*/ 	.word	0x00000001
        /*0234*/ 	.word	0x00000001


	//----- nvinfo : EIATTR_CRS_STACK_SIZE
	.align		4
.L_39:
        /*0238*/ 	.byte	0x04, 0x1e
        /*023a*/ 	.short	(.L_41 - .L_40)
.L_40:
        /*023c*/ 	.word	0x00000000


	//----- nvinfo : EIATTR_CBANK_PARAM_SIZE
	.align		4
.L_41:
        /*0240*/ 	.byte	0x03, 0x19
        /*0242*/ 	.short	0x0470


	//----- nvinfo : EIATTR_PARAM_CBANK
	.align		4
        /*0244*/ 	.byte	0x04, 0x0a
        /*0246*/ 	.short	(.L_43 - .L_42)
	.align		4
.L_42:
        /*0248*/ 	.word	index@(.nv.constant0._ZN7cutlass13device_kernelINS_4gemm6kernel13GemmUniversalIN4cute5tupleIJiiiiEEENS1_10collective13CollectiveMmaINS1_34MainloopSm90TmaGmmaWarpSpecializedILi3ENS5_IJNS4_1CILi2EEESB_NSA_ILi1EEEEEENS1_35KernelTmaWarpSpecializedCooperativeEEENS5_IJNSA_ILi128EEESG_NSA_ILi64EEEEEENS_6half_tENS5_IJlSC_lEEESJ_NS5_IJSC_llEEENS4_8TiledMMAINS4_8MMA_AtomIJNS4_4SM904GMMA26MMA_64x128x16_F32F16F16_SSILNSP_5MajorE0ELSR_1ELNSP_7ScaleInE1ELSS_1EEEEEENS4_6LayoutINS5_IJSB_SC_SC_EEENS5_IJSC_NSA_ILi0EEESX_EEEEENS5_IJNS4_10UnderscoreES10_S10_EEEEENS4_23SM90_TMA_LOAD_MULTICASTENS4_14ComposedLayoutINS4_7SwizzleILi3ELi4ELi3EEENS4_18smem_ptr_flag_bitsILi16EEENSV_INS5_IJNSA_ILi8EEESH_EEENS5_IJSH_SC_EEEEEEEvNS4_8identityES13_NS14_IS16_S18_NSV_INS5_IJSH_S19_EEENS5_IJSC_SH_EEEEEEEvS1E_EENS_8epilogue10collective6detail29Sm90TmaWarpSpecializedAdapterINS1L_15DefaultEpilogueISJ_SK_SK_NS1K_6thread17LinearCombinationISJ_Li1EffLNS1P_9ScaleType4KindE0ELNS_15FloatRoundStyleE2ESJ_EENS1_15EpilogueDefaultEEEEEvvEEEEvNT_6ParamsE)
        /*024c*/ 	.short	0x0210
        /*024e*/ 	.short	0x0470


	//----- nvinfo : EIATTR_SW_WAR
	.align		4
.L_43:
        /*0250*/ 	.byte	0x04, 0x36
        /*0252*/ 	.short	(.L_45 - .L_44)
.L_44:
        /*0254*/ 	.word	0x00000008
.L_45:


//--------------------- .nv.callgraph             --------------------------
	.section	.nv.callgraph,"",@"SHT_CUDA_CALLGRAPH"
	.align	4
	.sectionentsize	8
	.align		4
        /*0000*/ 	.word	0x00000000
	.align		4
        /*0004*/ 	.word	0xffffffff
	.align		4
        /*0008*/ 	.word	index@(_ZN7cutlass13device_kernelINS_4gemm6kernel13GemmUniversalIN4cute5tupleIJiiiiEEENS1_10collective13CollectiveMmaINS1_34MainloopSm90TmaGmmaWarpSpecializedILi3ENS5_IJNS4_1CILi2EEESB_NSA_ILi1EEEEEENS1_35KernelTmaWarpSpecializedCooperativeEEENS5_IJNSA_ILi128EEESG_NSA_ILi64EEEEEENS_6half_tENS5_IJlSC_lEEESJ_NS5_IJSC_llEEENS4_8TiledMMAINS4_8MMA_AtomIJNS4_4SM904GMMA26MMA_64x128x16_F32F16F16_SSILNSP_5MajorE0ELSR_1ELNSP_7ScaleInE1ELSS_1EEEEEENS4_6LayoutINS5_IJSB_SC_SC_EEENS5_IJSC_NSA_ILi0EEESX_EEEEENS5_IJNS4_10UnderscoreES10_S10_EEEEENS4_23SM90_TMA_LOAD_MULTICASTENS4_14ComposedLayoutINS4_7SwizzleILi3ELi4ELi3EEENS4_18smem_ptr_flag_bitsILi16EEENSV_INS5_IJNSA_ILi8EEESH_EEENS5_IJSH_SC_EEEEEEEvNS4_8identityES13_NS14_IS16_S18_NSV_INS5_IJSH_S19_EEENS5_IJSC_SH_EEEEEEEvS1E_EENS_8epilogue10collective6detail29Sm90TmaWarpSpecializedAdapterINS1L_15DefaultEpilogueISJ_SK_SK_NS1K_6thread17LinearCombinationISJ_Li1EffLNS1P_9ScaleType4KindE0ELNS_15FloatRoundStyleE2ESJ_EENS1_15EpilogueDefaultEEEEEvvEEEEvNT_6ParamsE)
	.align		4
        /*000c*/ 	.word	index@(__assertfail)
	.align		4
        /*0010*/ 	.word	0x00000000
	.align		4
        /*0014*/ 	.word	0xfffffffe
	.align		4
        /*0018*/ 	.word	0x00000000
	.align		4
        /*001c*/ 	.word	0xfffffffd
	.align		4
        /*0020*/ 	.word	0x00000000
	.align		4
        /*0024*/ 	.word	0xfffffffc


//--------------------- .nv.constant4             --------------------------
	.section	.nv.constant4,"a",@progbits
	.align	8
	.align		8
.nv.constant4:
        /*0000*/ 	.dword	__assertfail
	.align		8
        /*0008*/ 	.dword	__unnamed_1
	.align		8
        /*0010*/ 	.dword	_ZN40_INTERNAL_7eeda230_4_k_cu_23f6209c_154784cuda3std3__45__cpo5beginE
	.align		8
        /*0018*/ 	.dword	_ZN40_INTERNAL_7eeda230_4_k_cu_23f6209c_154784cuda3std3__45__cpo3endE
	.align		8
        /*0020*/ 	.dword	_ZN40_INTERNAL_7eeda230_4_k_cu_23f6209c_154784cuda3std3__45__cpo6cbeginE
	.align		8
        /*0028*/ 	.dword	_ZN40_INTERNAL_7eeda230_4_k_cu_23f6209c_154784cuda3std3__45__cpo4cendE
	.align		8
        /*0030*/ 	.dword	_ZN40_INTERNAL_7eeda230_4_k_cu_23f6209c_154784cuda3std3__442_GLOBAL__N__7eeda230_4_k_cu_23f6209c_154786ignoreE
	.align		8
        /*0038*/ 	.dword	_ZN40_INTERNAL_7eeda230_4_k_cu_23f6209c_154784cuda3std3__419piecewise_constructE
	.align		8
        /*0040*/ 	.dword	_ZN40_INTERNAL_7eeda230_4_k_cu_23f6209c_154784cuda3std3__48in_placeE
	.align		8
        /*0048*/ 	.dword	_ZN40_INTERNAL_7eeda230_4_k_cu_23f6209c_154784cuda3std6ranges3__45__cpo4swapE
	.align		8
        /*0050*/ 	.dword	_ZN40_INTERNAL_7eeda230_4_k_cu_23f6209c_154784cuda3std6ranges3__45__cpo9iter_moveE
	.align		8
        /*0058*/ 	.dword	_ZN40_INTERNAL_7eeda230_4_k_cu_23f6209c_154784cute7productE
	.align		8
        /*0060*/ 	.dword	_ZN40_INTERNAL_7eeda230_4_k_cu_23f6209c_154784cute1_E
	.align		8
        /*0068*/ 	.dword	$str$22
	.align		8
        /*0070*/ 	.dword	$str$23


//--------------------- .text._ZN7cutlass13device_kernelINS_4gemm6kernel13GemmUniversalIN4cute5tupleIJiiiiEEENS1_10collective13CollectiveMmaINS1_34MainloopSm90TmaGmmaWarpSpecializedILi3ENS5_IJNS4_1CILi2EEESB_NSA_ILi1EEEEEENS1_35KernelTmaWarpSpecializedCooperativeEEENS5_IJNSA_ILi128EEESG_NSA_ILi64EEEEEENS_6half_tENS5_IJlSC_lEEESJ_NS5_IJSC_llEEENS4_8TiledMMAINS4_8MMA_AtomIJNS4_4SM904GMMA26MMA_64x128x16_F32F16F16_SSILNSP_5MajorE0ELSR_1ELNSP_7ScaleInE1ELSS_1EEEEEENS4_6LayoutINS5_IJSB_SC_SC_EEENS5_IJSC_NSA_ILi0EEESX_EEEEENS5_IJNS4_10UnderscoreES10_S10_EEEEENS4_23SM90_TMA_LOAD_MULTICASTENS4_14ComposedLayoutINS4_7SwizzleILi3ELi4ELi3EEENS4_18smem_ptr_flag_bitsILi16EEENSV_INS5_IJNSA_ILi8EEESH_EEENS5_IJSH_SC_EEEEEEEvNS4_8identityES13_NS14_IS16_S18_NSV_INS5_IJSH_S19_EEENS5_IJSC_SH_EEEEEEEvS1E_EENS_8epilogue10collective6detail29Sm90TmaWarpSpecializedAdapterINS1L_15DefaultEpilogueISJ_SK_SK_NS1K_6thread17LinearCombinationISJ_Li1EffLNS1P_9ScaleType4KindE0ELNS_15FloatRoundStyleE2ESJ_EENS1_15EpilogueDefaultEEEEEvvEEEEvNT_6ParamsE --------------------------
	.section	.text._ZN7cutlass13device_kernelINS_4gemm6kernel13GemmUniversalIN4cute5tupleIJiiiiEEENS1_10collective13CollectiveMmaINS1_34MainloopSm90TmaGmmaWarpSpecializedILi3ENS5_IJNS4_1CILi2EEESB_NSA_ILi1EEEEEENS1_35KernelTmaWarpSpecializedCooperativeEEENS5_IJNSA_ILi128EEESG_NSA_ILi64EEEEEENS_6half_tENS5_IJlSC_lEEESJ_NS5_IJSC_llEEENS4_8TiledMMAINS4_8MMA_AtomIJNS4_4SM904GMMA26MMA_64x128x16_F32F16F16_SSILNSP_5MajorE0ELSR_1ELNSP_7ScaleInE1ELSS_1EEEEEENS4_6LayoutINS5_IJSB_SC_SC_EEENS5_IJSC_NSA_ILi0EEESX_EEEEENS5_IJNS4_10UnderscoreES10_S10_EEEEENS4_23SM90_TMA_LOAD_MULTICASTENS4_14ComposedLayoutINS4_7SwizzleILi3ELi4ELi3EEENS4_18smem_ptr_flag_bitsILi16EEENSV_INS5_IJNSA_ILi8EEESH_EEENS5_IJSH_SC_EEEEEEEvNS4_8identityES13_NS14_IS16_S18_NSV_INS5_IJSH_S19_EEENS5_IJSC_SH_EEEEEEEvS1E_EENS_8epilogue10collective6detail29Sm90TmaWarpSpecializedAdapterINS1L_15DefaultEpilogueISJ_SK_SK_NS1K_6thread17LinearCombinationISJ_Li1EffLNS1P_9ScaleType4KindE0ELNS_15FloatRoundStyleE2ESJ_EENS1_15EpilogueDefaultEEEEEvvEEEEvNT_6ParamsE,"ax",@progbits
	.align	128
.text._ZN7cutlass13device_kernelINS_4gemm6kernel13GemmUniversalIN4cute5tupleIJiiiiEEENS1_10collective13CollectiveMmaINS1_34MainloopSm90TmaGmmaWarpSpecializedILi3ENS5_IJNS4_1CILi2EEESB_NSA_ILi1EEEEEENS1_35KernelTmaWarpSpecializedCooperativeEEENS5_IJNSA_ILi128EEESG_NSA_ILi64EEEEEENS_6half_tENS5_IJlSC_lEEESJ_NS5_IJSC_llEEENS4_8TiledMMAINS4_8MMA_AtomIJNS4_4SM904GMMA26MMA_64x128x16_F32F16F16_SSILNSP_5MajorE0ELSR_1ELNSP_7ScaleInE1ELSS_1EEEEEENS4_6LayoutINS5_IJSB_SC_SC_EEENS5_IJSC_NSA_ILi0EEESX_EEEEENS5_IJNS4_10UnderscoreES10_S10_EEEEENS4_23SM90_TMA_LOAD_MULTICASTENS4_14ComposedLayoutINS4_7SwizzleILi3ELi4ELi3EEENS4_18smem_ptr_flag_bitsILi16EEENSV_INS5_IJNSA_ILi8EEESH_EEENS5_IJSH_SC_EEEEEEEvNS4_8identityES13_NS14_IS16_S18_NSV_INS5_IJSH_S19_EEENS5_IJSC_SH_EEEEEEEvS1E_EENS_8epilogue10collective6detail29Sm90TmaWarpSpecializedAdapterINS1L_15DefaultEpilogueISJ_SK_SK_NS1K_6thread17LinearCombinationISJ_Li1EffLNS1P_9ScaleType4KindE0ELNS_15FloatRoundStyleE2ESJ_EENS1_15EpilogueDefaultEEEEEvvEEEEvNT_6ParamsE:
        .type           _ZN7cutlass13device_kernelINS_4gemm6kernel13GemmUniversalIN4cute5tupleIJiiiiEEENS1_10collective13CollectiveMmaINS1_34MainloopSm90TmaGmmaWarpSpecializedILi3ENS5_IJNS4_1CILi2EEESB_NSA_ILi1EEEEEENS1_35KernelTmaWarpSpecializedCooperativeEEENS5_IJNSA_ILi128EEESG_NSA_ILi64EEEEEENS_6half_tENS5_IJlSC_lEEESJ_NS5_IJSC_llEEENS4_8TiledMMAINS4_8MMA_AtomIJNS4_4SM904GMMA26MMA_64x128x16_F32F16F16_SSILNSP_5MajorE0ELSR_1ELNSP_7ScaleInE1ELSS_1EEEEEENS4_6LayoutINS5_IJSB_SC_SC_EEENS5_IJSC_NSA_ILi0EEESX_EEEEENS5_IJNS4_10UnderscoreES10_S10_EEEEENS4_23SM90_TMA_LOAD_MULTICASTENS4_14ComposedLayoutINS4_7SwizzleILi3ELi4ELi3EEENS4_18smem_ptr_flag_bitsILi16EEENSV_INS5_IJNSA_ILi8EEESH_EEENS5_IJSH_SC_EEEEEEEvNS4_8identityES13_NS14_IS16_S18_NSV_INS5_IJSH_S19_EEENS5_IJSC_SH_EEEEEEEvS1E_EENS_8epilogue10collective6detail29Sm90TmaWarpSpecializedAdapterINS1L_15DefaultEpilogueISJ_SK_SK_NS1K_6thread17LinearCombinationISJ_Li1EffLNS1P_9ScaleType4KindE0ELNS_15FloatRoundStyleE2ESJ_EENS1_15EpilogueDefaultEEEEEvvEEEEvNT_6ParamsE,@function
        .size           _ZN7cutlass13device_kernelINS_4gemm6kernel13GemmUniversalIN4cute5tupleIJiiiiEEENS1_10collective13CollectiveMmaINS1_34MainloopSm90TmaGmmaWarpSpecializedILi3ENS5_IJNS4_1CILi2EEESB_NSA_ILi1EEEEEENS1_35KernelTmaWarpSpecializedCooperativeEEENS5_IJNSA_ILi128EEESG_NSA_ILi64EEEEEENS_6half_tENS5_IJlSC_lEEESJ_NS5_IJSC_llEEENS4_8TiledMMAINS4_8MMA_AtomIJNS4_4SM904GMMA26MMA_64x128x16_F32F16F16_SSILNSP_5MajorE0ELSR_1ELNSP_7ScaleInE1ELSS_1EEEEEENS4_6LayoutINS5_IJSB_SC_SC_EEENS5_IJSC_NSA_ILi0EEESX_EEEEENS5_IJNS4_10UnderscoreES10_S10_EEEEENS4_23SM90_TMA_LOAD_MULTICASTENS4_14ComposedLayoutINS4_7SwizzleILi3ELi4ELi3EEENS4_18smem_ptr_flag_bitsILi16EEENSV_INS5_IJNSA_ILi8EEESH_EEENS5_IJSH_SC_EEEEEEEvNS4_8identityES13_NS14_IS16_S18_NSV_INS5_IJSH_S19_EEENS5_IJSC_SH_EEEEEEEvS1E_EENS_8epilogue10collective6detail29Sm90TmaWarpSpecializedAdapterINS1L_15DefaultEpilogueISJ_SK_SK_NS1K_6thread17LinearCombinationISJ_Li1EffLNS1P_9ScaleType4KindE0ELNS_15FloatRoundStyleE2ESJ_EENS1_15EpilogueDefaultEEEEEvvEEEEvNT_6ParamsE,(.L_x_195 - _ZN7cutlass13device_kernelINS_4gemm6kernel13GemmUniversalIN4cute5tupleIJiiiiEEENS1_10collective13CollectiveMmaINS1_34MainloopSm90TmaGmmaWarpSpecializedILi3ENS5_IJNS4_1CILi2EEESB_NSA_ILi1EEEEEENS1_35KernelTmaWarpSpecializedCooperativeEEENS5_IJNSA_ILi128EEESG_NSA_ILi64EEEEEENS_6half_tENS5_IJlSC_lEEESJ_NS5_IJSC_llEEENS4_8TiledMMAINS4_8MMA_AtomIJNS4_4SM904GMMA26MMA_64x128x16_F32F16F16_SSILNSP_5MajorE0ELSR_1ELNSP_7ScaleInE1ELSS_1EEEEEENS4_6LayoutINS5_IJSB_SC_SC_EEENS5_IJSC_NSA_ILi0EEESX_EEEEENS5_IJNS4_10UnderscoreES10_S10_EEEEENS4_23SM90_TMA_LOAD_MULTICASTENS4_14ComposedLayoutINS4_7SwizzleILi3ELi4ELi3EEENS4_18smem_ptr_flag_bitsILi16EEENSV_INS5_IJNSA_ILi8EEESH_EEENS5_IJSH_SC_EEEEEEEvNS4_8identityES13_NS14_IS16_S18_NSV_INS5_IJSH_S19_EEENS5_IJSC_SH_EEEEEEEvS1E_EENS_8epilogue10collective6detail29Sm90TmaWarpSpecializedAdapterINS1L_15DefaultEpilogueISJ_SK_SK_NS1K_6thread17LinearCombinationISJ_Li1EffLNS1P_9ScaleType4KindE0ELNS_15FloatRoundStyleE2ESJ_EENS1_15EpilogueDefaultEEEEEvvEEEEvNT_6ParamsE)
        .other          _ZN7cutlass13device_kernelINS_4gemm6kernel13GemmUniversalIN4cute5tupleIJiiiiEEENS1_10collective13CollectiveMmaINS1_34MainloopSm90TmaGmmaWarpSpecializedILi3ENS5_IJNS4_1CILi2EEESB_NSA_ILi1EEEEEENS1_35KernelTmaWarpSpecializedCooperativeEEENS5_IJNSA_ILi128EEESG_NSA_ILi64EEEEEENS_6half_tENS5_IJlSC_lEEESJ_NS5_IJSC_llEEENS4_8TiledMMAINS4_8MMA_AtomIJNS4_4SM904GMMA26MMA_64x128x16_F32F16F16_SSILNSP_5MajorE0ELSR_1ELNSP_7ScaleInE1ELSS_1EEEEEENS4_6LayoutINS5_IJSB_SC_SC_EEENS5_IJSC_NSA_ILi0EEESX_EEEEENS5_IJNS4_10UnderscoreES10_S10_EEEEENS4_23SM90_TMA_LOAD_MULTICASTENS4_14ComposedLayoutINS4_7SwizzleILi3ELi4ELi3EEENS4_18smem_ptr_flag_bitsILi16EEENSV_INS5_IJNSA_ILi8EEESH_EEENS5_IJSH_SC_EEEEEEEvNS4_8identityES13_NS14_IS16_S18_NSV_INS5_IJSH_S19_EEENS5_IJSC_SH_EEEEEEEvS1E_EENS_8epilogue10collective6detail29Sm90TmaWarpSpecializedAdapterINS1L_15DefaultEpilogueISJ_SK_SK_NS1K_6thread17LinearCombinationISJ_Li1EffLNS1P_9ScaleType4KindE0ELNS_15FloatRoundStyleE2ESJ_EENS1_15EpilogueDefaultEEEEEvvEEEEvNT_6ParamsE,@"STO_CUDA_ENTRY STV_DEFAULT"
_ZN7cutlass13device_kernelINS_4gemm6kernel13GemmUniversalIN4cute5tupleIJiiiiEEENS1_10collective13CollectiveMmaINS1_34MainloopSm90TmaGmmaWarpSpecializedILi3ENS5_IJNS4_1CILi2EEESB_NSA_ILi1EEEEEENS1_35KernelTmaWarpSpecializedCooperativeEEENS5_IJNSA_ILi128EEESG_NSA_ILi64EEEEEENS_6half_tENS5_IJlSC_lEEESJ_NS5_IJSC_llEEENS4_8TiledMMAINS4_8MMA_AtomIJNS4_4SM904GMMA26MMA_64x128x16_F32F16F16_SSILNSP_5MajorE0ELSR_1ELNSP_7ScaleInE1ELSS_1EEEEEENS4_6LayoutINS5_IJSB_SC_SC_EEENS5_IJSC_NSA_ILi0EEESX_EEEEENS5_IJNS4_10UnderscoreES10_S10_EEEEENS4_23SM90_TMA_LOAD_MULTICASTENS4_14ComposedLayoutINS4_7SwizzleILi3ELi4ELi3EEENS4_18smem_ptr_flag_bitsILi16EEENSV_INS5_IJNSA_ILi8EEESH_EEENS5_IJSH_SC_EEEEEEEvNS4_8identityES13_NS14_IS16_S18_NSV_INS5_IJSH_S19_EEENS5_IJSC_SH_EEEEEEEvS1E_EENS_8epilogue10collective6detail29Sm90TmaWarpSpecializedAdapterINS1L_15DefaultEpilogueISJ_SK_SK_NS1K_6thread17LinearCombinationISJ_Li1EffLNS1P_9ScaleType4KindE0ELNS_15FloatRoundStyleE2ESJ_EENS1_15EpilogueDefaultEEEEEvvEEEEvNT_6ParamsE:
[----:B------:R-:W0:Y:S01]  /*0000*/  LDC R1, c[0x0][0x28] ;  /* 0x00000a00ff017b82 */ /* 0x000e220000000800 */
[----:B------:R-:W1:Y:S01]  /*0010*/  S2R R95, SR_TID.X ;  /* 0x00000000005f7919 */ /* 0x000e620000002100 */
[----:B------:R-:W-:Y:S01]  /*0020*/  ELECT P0, URZ, PT ;  /* 0x00000000003f782f */ /* 0x000fe20003800000 */
[----:B------:R-:W-:Y:S01]  /*0030*/  BSSY B0, `(.L_x_0) ;  /* 0x000000f000007945 */ /* 0x000fe20003800000 */
[--C-:B-1----:R-:W-:Y:S02]  /*0040*/  SHF.R.U32.HI R0, RZ, 0x5, R95.reuse ;  /* 0x00000005ff007819 */ /* 0x102fe4000001165f */
[----:B------:R-:W-:-:S03]  /*0050*/  SHF.R.U32.HI R7, RZ, 0x7, R95 ;  /* 0x00000007ff077819 */ /* 0x000fc6000001165f */
[----:B------:R-:W1:Y:S04]  /*0060*/  SHFL.IDX PT, R3, R0, RZ, 0x1f ;  /* 0x00001fff00037589 */ /* 0x000e6800000e0000 */
[----:B------:R2:W3:Y:S01]  /*0070*/  SHFL.IDX PT, R2, R7, RZ, 0x1f ;  /* 0x00001fff07027589 */ /* 0x0004e200000e0000 */
[----:B-1----:R-:W-:-:S13]  /*0080*/  ISETP.NE.OR P0, PT, R3, RZ, !P0 ;  /* 0x000000ff0300720c */ /* 0x002fda0004705670 */
[----:B0-23--:R-:W-:Y:S05]  /*0090*/  @P0 BRA `(.L_x_1) ;  /* 0x0000000000200947 */ /* 0x00dfea0003800000 */
[----:B------:R-:W-:Y:S02]  /*00a0*/  ULDC.64 UR4, c[0x0][0x198] ;  /* 0x0000660000047ab9 */ /* 0x000fe40000000a00 */
[----:B------:R-:W-:Y:S02]  /*00b0*/  UIADD3 UR6, UP0, UR4, 0xf0, URZ ;  /* 0x000000f004067890 */ /* 0x000fe4000ff1e03f */
[----:B------:R-:W-:Y:S02]  /*00c0*/  UIADD3 UR4, UP1, UR4, 0x1f0, URZ ;  /* 0x000001f004047890 */ /* 0x000fe4000ff3e03f */
[----:B------:R-:W-:Y:S02]  /*00d0*/  UIADD3.X UR7, URZ, UR5, URZ, UP0, !UPT ;  /* 0x000000053f077290 */ /* 0x000fe400087fe43f */
[----:B------:R-:W-:-:S07]  /*00e0*/  UIADD3.X UR5, URZ, UR5, URZ, UP1, !UPT ;  /* 0x000000053f057290 */ /* 0x000fce0008ffe43f */
[----:B------:R0:W-:Y:S02]  /*00f0*/  UTMACCTL.PF [UR6] ;  /* 0x00000000060079b9 */ /* 0x0001e40008040000 */
[----:B------:R0:W-:Y:S02]  /*0100*/  UTMACCTL.PF [UR4] ;  /* 0x00000000040079b9 */ /* 0x0001e40008040000 */
[----:B0-----:R-:W-:Y:S01]  /*0110*/  NOP ;  /* 0x0000000000007918 */ /* 0x001fe20000000000 */
.L_x_1:
[----:B------:R-:W-:Y:S05]  /*0120*/  BSYNC B0 ;  /* 0x0000000000007941 */ /* 0x000fea0003800000 */
.L_x_0:
[----:B------:R-:W0:Y:S02]  /*0130*/  SHFL.IDX PT, R5, R0, RZ, 0x1f ;  /* 0x00001fff00057589 */ /* 0x000e2400000e0000 */
[----:B0-----:R-:W-:-:S13]  /*0140*/  ISETP.NE.AND P0, PT, R5, RZ, PT ;  /* 0x000000ff0500720c */ /* 0x001fda0003f05270 */
[----:B------:R-:W-:Y:S05]  /*0150*/  @P0 BRA `(.L_x_2) ;  /* 0x0000000000500947 */ /* 0x000fea0003800000 */
[----:B------:R-:W0:Y:S01]  /*0160*/  S2UR UR8, SR_CgaCtaId ;  /* 0x00000000000879c3 */ /* 0x000e220000008800 */
[----:B------:R-:W-:Y:S01]  /*0170*/  UMOV UR4, 0x400 ;  /* 0x0000040000047882 */ /* 0x000fe20000000000 */
[----:B------:R-:W-:Y:S01]  /*0180*/  UMOV UR5, 0x1 ;  /* 0x0000000100057882 */ /* 0x000fe20000000000 */
[----:B------:R-:W-:Y:S01]  /*0190*/  UMOV UR6, 0x6 ;  /* 0x0000000600067882 */ /* 0x000fe20000000000 */
[----:B------:R-:W-:Y:S01]  /*01a0*/  ELECT P0, URZ, PT ;  /* 0x00000000003f782f */ /* 0x000fe20003800000 */
[----:B------:R-:W-:-:S04]  /*01b0*/  UIADD3 UR6, -UR6, 0x100000, URZ ;  /* 0x0010000006067890 */ /* 0x000fc8000fffe13f */
[----:B------:R-:W-:Y:S02]  /*01c0*/  USHF.L.U32 UR7, UR6, 0xb, URZ ;  /* 0x0000000b06077899 */ /* 0x000fe4000800063f */
[----:B------:R-:W-:Y:S02]  /*01d0*/  USHF.L.U32 UR6, UR6, 0x1, URZ ;  /* 0x0000000106067899 */ /* 0x000fe4000800063f */
[----:B0-----:R-:W-:Y:S02]  /*01e0*/  ULEA UR8, UR8, UR4, 0x18 ;  /* 0x0000000408087291 */ /* 0x001fe4000f8ec03f */
[----:B------:R-:W-:-:S04]  /*01f0*/  UIADD3 UR4, -UR5, 0x100000, URZ ;  /* 0x0010000005047890 */ /* 0x000fc8000fffe13f */
[----:B------:R-:W-:Y:S02]  /*0200*/  USHF.L.U32 UR5, UR4, 0xb, URZ ;  /* 0x0000000b04057899 */ /* 0x000fe4000800063f */
[----:B------:R-:W-:Y:S01]  /*0210*/  USHF.L.U32 UR4, UR4, 0x1, URZ ;  /* 0x0000000104047899 */ /* 0x000fe2000800063f */
[----:B------:R-:W0:Y:S11]  /*0220*/  FENCE.VIEW.ASYNC.S ;  /* 0x00000000000073c6 */ /* 0x000e360000000000 */
[----:B0-----:R0:W1:Y:S01]  /*0230*/  SYNCS.EXCH.64 URZ, [UR8], UR4 ;  /* 0x00000004083f75b2 */ /* 0x0010620008000100 */
[----:B------:R0:W2:Y:S01]  /*0240*/  SYNCS.EXCH.64 URZ, [UR8+0x18], UR6 ;  /* 0x00001806083f75b2 */ /* 0x0000a20008000100 */
[----:B------:R0:W3:Y:S01]  /*0250*/  SYNCS.EXCH.64 URZ, [UR8+0x8], UR4 ;  /* 0x00000804083f75b2 */ /* 0x0000e20008000100 */
[----:B------:R0:W4:Y:S01]  /*0260*/  SYNCS.EXCH.64 URZ, [UR8+0x20], UR6 ;  /* 0x00002006083f75b2 */ /* 0x0001220008000100 */
[----:B------:R0:W0:Y:S01]  /*0270*/  SYNCS.EXCH.64 URZ, [UR8+0x10], UR4 ;  /* 0x00001004083f75b2 */ /* 0x0000220008000100 */
[----:B------:R0:W0:Y:S01]  /*0280*/  SYNCS.EXCH.64 URZ, [UR8+0x28], UR6 ;  /* 0x00002806083f75b2 */ /* 0x0000220008000100 */
[----:B------:R-:W-:Y:S01]  /*0290*/  NOP ;  /* 0x0000000000007918 */ /* 0x000fe20000000000 */
.L_x_2:
[----:B------:R-:W-:Y:S01]  /*02a0*/  SHF.R.S32.HI R4, RZ, 0x1f, R95 ;  /* 0x0000001fff047819 */ /* 0x000fe2000001145f */
[----:B------:R-:W5:Y:S01]  /*02b0*/  SHFL.IDX PT, R0, R0, RZ, 0x1f ;  /* 0x00001fff00007589 */ /* 0x000f6200000e0000 */
[----:B0-----:R-:W0:Y:S01]  /*02c0*/  S2UR UR8, SR_CTAID.X ;  /* 0x00000000000879c3 */ /* 0x001e220000002500 */
[----:B------:R-:W-:Y:S02]  /*02d0*/  ELECT P0, URZ, PT ;  /* 0x00000000003f782f */ /* 0x000fe40003800000 */
[----:B------:R-:W-:Y:S01]  /*02e0*/  LEA.HI R4, R4, R95, RZ, 0x7 ;  /* 0x0000005f04047211 */ /* 0x000fe200078f38ff */
[----:B------:R-:W-:Y:S01]  /*02f0*/  ULDC UR4, c[0x0][0x150] ;  /* 0x0000540000047ab9 */ /* 0x000fe20000000800 */
[----:B------:R-:W-:Y:S01]  /*0300*/  SHF.R.S32.HI R6, RZ, 0x1f, R5 ;  /* 0x0000001fff067819 */ /* 0x000fe20000011405 */
[----:B------:R-:W-:Y:S01]  /*0310*/  NOP ;  /* 0x0000000000007918 */ /* 0x000fe20000000000 */
[----:B------:R-:W-:Y:S01]  /*0320*/  LOP3.LUT R4, R4, 0xffffff80, RZ, 0xc0, !PT ;  /* 0xffffff8004047812 */ /* 0x000fe200078ec0ff */
[----:B------:R-:W-:Y:S01]  /*0330*/  NOP ;  /* 0x0000000000007918 */ /* 0x000fe20000000000 */
[----:B------:R-:W-:Y:S01]  /*0340*/  LEA.HI R6, R6, R5, RZ, 0x2 ;  /* 0x0000000506067211 */ /* 0x000fe200078f10ff */
[----:B------:R-:W1:Y:S01]  /*0350*/  LDC R11, c[0x0][0x144] ;  /* 0x00005100ff0b7b82 */ /* 0x000e620000000800 */
[----:B------:R-:W-:Y:S01]  /*0360*/  IMAD.MOV.U32 R22, RZ, RZ, 0x1 ;  /* 0x00000001ff167424 */ /* 0x000fe200078e00ff */
[----:B------:R-:W-:Y:S01]  /*0370*/  ISETP.NE.AND P3, PT, R2, RZ, PT ;  /* 0x000000ff0200720c */ /* 0x000fe20003f65270 */
[----:B------:R-:W-:Y:S01]  /*0380*/  IMAD.IADD R8, R95, 0x1, -R4 ;  /* 0x000000015f087824 */ /* 0x000fe200078e0a04 */
[----:B------:R-:W-:Y:S01]  /*0390*/  LOP3.LUT R6, R6, 0x3ffffffc, RZ, 0xc0, !PT ;  /* 0x3ffffffc06067812 */ /* 0x000fe200078ec0ff */
[----:B------:R-:W2:Y:S03]  /*03a0*/  S2R R4, SR_CTAID.Y ;  /* 0x0000000000047919 */ /* 0x000ea60000002600 */
[----:B------:R-:W-:Y:S01]  /*03b0*/  SHF.R.S32.HI R9, RZ, 0x1f, R8 ;  /* 0x0000001fff097819 */ /* 0x000fe20000011408 */
[----:B------:R-:W-:Y:S01]  /*03c0*/  IMAD.IADD R6, R5, 0x1, -R6 ;  /* 0x0000000105067824 */ /* 0x000fe200078e0a06 */
[----:B------:R-:W3:Y:S02]  /*03d0*/  LDC R13, c[0x0][0x140] ;  /* 0x00005000ff0d7b82 */ /* 0x000ee40000000800 */
[----:B------:R-:W-:-:S02]  /*03e0*/  LEA.HI R9, R9, R8, RZ, 0x3 ;  /* 0x0000000809097211 */ /* 0x000fc400078f18ff */
[----:B-----5:R-:W-:Y:S02]  /*03f0*/  ISETP.NE.OR P0, PT, R0, RZ, !P0 ;  /* 0x000000ff0000720c */ /* 0x020fe40004705670 */
[--C-:B------:R-:W-:Y:S02]  /*0400*/  SHF.R.S32.HI R0, RZ, 0x3, R9.reuse ;  /* 0x00000003ff007819 */ /* 0x100fe40000011409 */
[----:B0-----:R-:W-:Y:S02]  /*0410*/  I2FP.F32.U32 R10, UR8 ;  /* 0x00000008000a7c45 */ /* 0x001fe40008201000 */
[----:B------:R-:W-:-:S03]  /*0420*/  SHF.R.S32.HI R9, RZ, 0x1f, R9 ;  /* 0x0000001fff097819 */ /* 0x000fc60000011409 */
[----:B------:R-:W-:Y:S01]  /*0430*/  FMUL R10, R10, UR4 ;  /* 0x000000040a0a7c20 */ /* 0x000fe20008400000 */
[----:B------:R-:W-:Y:S01]  /*0440*/  LEA.HI R9, R9, R0, RZ, 0x2 ;  /* 0x0000000009097211 */ /* 0x000fe200078f10ff */
[----:B------:R-:W-:Y:S02]  /*0450*/  ULDC UR4, c[0x0][0x154] ;  /* 0x0000550000047ab9 */ /* 0x000fe40000000800 */
[----:B------:R-:W-:Y:S01]  /*0460*/  VOTEU.ALL UP0, P0 ;  /* 0x00000000003f7886 */ /* 0x000fe20000000000 */
[----:B------:R-:W-:Y:S01]  /*0470*/  LOP3.LUT R9, R9, 0xfffffffc, RZ, 0xc0, !PT ;  /* 0xfffffffc09097812 */ /* 0x000fe200078ec0ff */
[----:B------:R-:W0:Y:S01]  /*0480*/  F2I.U32.TRUNC.NTZ R10, R10 ;  /* 0x0000000a000a7305 */ /* 0x000e22000020f000 */
[----:B------:R-:W-:Y:S02]  /*0490*/  VOTEU.ALL UP1, P0 ;  /* 0x00000000003f7886 */ /* 0x000fe40000020000 */
[----:B------:R-:W5:Y:S01]  /*04a0*/  @!UP0 S2UR UR7, SR_CgaCtaId ;  /* 0x00000000000789c3 */ /* 0x000f620000008800 */
[----:B------:R-:W-:Y:S01]  /*04b0*/  IMAD.IADD R9, R0, 0x1, -R9 ;  /* 0x0000000100097824 */ /* 0x000fe200078e0a09 */
[----:B------:R-:W-:Y:S01]  /*04c0*/  SHF.R.S32.HI R0, RZ, 0x1f, R3 ;  /* 0x0000001fff007819 */ /* 0x000fe20000011403 */
[----:B------:R-:W-:Y:S01]  /*04d0*/  @!UP0 UMOV UR6, 0x400 ;  /* 0x0000040000068882 */ /* 0x000fe20000000000 */
[----:B---3--:R-:W-:Y:S01]  /*04e0*/  ISETP.EQ.U32.AND P2, PT, R13, 0x1, PT ;  /* 0x000000010d00780c */ /* 0x008fe20003f42070 */
[----:B------:R-:W-:Y:S01]  /*04f0*/  IMAD R19, R6, 0x4, R9 ;  /* 0x0000000406137824 */ /* 0x000fe200078e0209 */
[----:B--2---:R-:W-:-:S02]  /*0500*/  I2FP.F32.U32 R12, R4 ;  /* 0x00000004000c7245 */ /* 0x004fc40000201000 */
[----:B------:R-:W2:Y:S01]  /*0510*/  LDC R9, c[0x0][0x148] ;  /* 0x00005200ff097b82 */ /* 0x000ea20000000800 */
[----:B------:R-:W-:Y:S02]  /*0520*/  LEA.HI R0, R0, R3, RZ, 0x2 ;  /* 0x0000000300007211 */ /* 0x000fe400078f10ff */
[----:B------:R-:W-:Y:S01]  /*0530*/  LEA.HI R6, R19, R19, RZ, 0x1 ;  /* 0x0000001313067211 */ /* 0x000fe200078f08ff */
[----:B0-----:R-:W-:Y:S02]  /*0540*/  IMAD.MOV R14, RZ, RZ, -R10 ;  /* 0x000000ffff0e7224 */ /* 0x001fe400078e0a0a */
[----:B------:R-:W-:Y:S01]  /*0550*/  FMUL R12, R12, UR4 ;  /* 0x000000040c0c7c20 */ /* 0x000fe20008400000 */
[----:B------:R-:W-:Y:S01]  /*0560*/  LOP3.LUT R0, R0, 0xfffffffc, RZ, 0xc0, !PT ;  /* 0xfffffffc00007812 */ /* 0x000fe200078ec0ff */
[----:B------:R-:W-:Y:S01]  /*0570*/  UMOV UR4, 0x20 ;  /* 0x0000002000047882 */ /* 0x000fe20000000000 */
[----:B------:R-:W-:Y:S01]  /*0580*/  LOP3.LUT R10, R6, 0xfffffffe, RZ, 0xc0, !PT ;  /* 0xfffffffe060a7812 */ /* 0x000fe200078ec0ff */
[----:B-1----:R-:W-:Y:S01]  /*0590*/  IMAD R6, R11, R14, UR8 ;  /* 0x000000080b067e24 */ /* 0x002fe2000f8e020e */
[----:B------:R-:W-:-:S04]  /*05a0*/  @!UP0 UIADD3 UR4, -UR4, 0x100000, URZ ;  /* 0x0010000004048890 */ /* 0x000fc8000fffe13f */
[----:B------:R-:W-:Y:S02]  /*05b0*/  @!UP0 USHF.L.U32 UR5, UR4, 0xb, URZ ;  /* 0x0000000b04058899 */ /* 0x000fe4000800063f */
[----:B------:R-:W-:Y:S01]  /*05c0*/  @!UP0 USHF.L.U32 UR4, UR4, 0x1, URZ ;  /* 0x0000000104048899 */ /* 0x000fe2000800063f */
[----:B------:R-:W0:Y:S01]  /*05d0*/  F2I.U32.TRUNC.NTZ R12, R12 ;  /* 0x0000000c000c7305 */ /* 0x000e22000020f000 */
[----:B------:R-:W-:Y:S02]  /*05e0*/  IMAD.IADD R3, R3, 0x1, -R0 ;  /* 0x0000000103037824 */ /* 0x000fe400078e0a00 */
[C---:B------:R-:W-:Y:S02]  /*05f0*/  IMAD.IADD R11, R19.reuse, 0x1, -R10 ;  /* 0x00000001130b7824 */ /* 0x040fe400078e0a0a */
[----:B------:R-:W-:Y:S01]  /*0600*/  IMAD.SHL.U32 R10, R19, 0x4, RZ ;  /* 0x00000004130a7824 */ /* 0x000fe200078e00ff */
[----:B-----5:R-:W-:Y:S01]  /*0610*/  @!UP0 ULEA UR6, UR7, UR6, 0x18 ;  /* 0x0000000607068291 */ /* 0x020fe2000f8ec03f */
[----:B------:R-:W-:Y:S01]  /*0620*/  ISETP.NE.AND P1, PT, R3, 0x3, PT ;  /* 0x000000030300780c */ /* 0x000fe20003f25270 */
[----:B------:R-:W-:Y:S01]  /*0630*/  VOTEU.ALL UP0, P0 ;  /* 0x00000000003f7886 */ /* 0x000fe20000000000 */
[----:B------:R-:W-:-:S02]  /*0640*/  ISETP.NE.AND P4, PT, R11, R6, PT ;  /* 0x000000060b00720c */ /* 0x000fc40003f85270 */
[----:B------:R-:W-:Y:S02]  /*0650*/  LOP3.LUT R19, R19, 0xc, R10, 0x78, !PT ;  /* 0x0000000c13137812 */ /* 0x000fe400078e780a */
[----:B------:R-:W-:Y:S01]  /*0660*/  LOP3.LUT P0, RZ, R8, 0x7, RZ, 0xc0, !PT ;  /* 0x0000000708ff7812 */ /* 0x000fe2000780c0ff */
[C---:B------:R-:W-:Y:S01]  /*0670*/  VIADD R8, R2.reuse, 0xffffffff ;  /* 0xffffffff02087836 */ /* 0x040fe20000000000 */
[----:B------:R-:W-:Y:S01]  /*0680*/  ISETP.EQ.OR P1, PT, R3, RZ, !P1 ;  /* 0x000000ff0300720c */ /* 0x000fe20004f22670 */
[----:B0-----:R-:W-:Y:S01]  /*0690*/  IMAD.MOV R23, RZ, RZ, -R12 ;  /* 0x000000ffff177224 */ /* 0x001fe200078e0a0c */
[----:B------:R-:W-:Y:S01]  /*06a0*/  ISETP.LT.U32.AND P0, PT, R19, 0x4, !P0 ;  /* 0x000000041300780c */ /* 0x000fe20004701070 */
[----:B------:R-:W0:Y:S02]  /*06b0*/  FENCE.VIEW.ASYNC.S ;  /* 0x00000000000073c6 */ /* 0x000e240000000000 */
[----:B0-----:R0:W1:Y:S01]  /*06c0*/  @!UP0 SYNCS.EXCH.64 URZ, [UR6+0x40], UR4 ;  /* 0x00004004063f85b2 */ /* 0x0010620008000100 */
[----:B------:R-:W-:Y:S01]  /*06d0*/  ISETP.EQ.AND P1, PT, R2, RZ, P1 ;  /* 0x000000ff0200720c */ /* 0x000fe20000f22270 */
[----:B--2---:R-:W-:Y:S01]  /*06e0*/  IMAD R11, R9, R23, R4 ;  /* 0x00000017090b7224 */ /* 0x004fe200078e0204 */
[----:B------:R-:W-:-:S02]  /*06f0*/  ISETP.GE.U32.AND P6, PT, R8, 0x2, PT ;  /* 0x000000020800780c */ /* 0x000fc40003fc6070 */
[----:B------:R-:W-:Y:S02]  /*0700*/  @P4 LEA.HI R0, R19, R19, RZ, 0x1 ;  /* 0x0000001313004211 */ /* 0x000fe400078f08ff */
[----:B------:R-:W-:Y:S02]  /*0710*/  SEL R18, RZ, 0x1, !P1 ;  /* 0x00000001ff127807 */ /* 0x000fe40004800000 */
[----:B------:R-:W-:Y:S02]  /*0720*/  @P4 SHF.R.S32.HI R0, RZ, 0x1, R0 ;  /* 0x00000001ff004819 */ /* 0x000fe40000011400 */
[----:B------:R-:W-:Y:S02]  /*0730*/  SEL R18, R18, 0x2, P6 ;  /* 0x0000000212127807 */ /* 0x000fe40003000000 */
[----:B------:R-:W-:Y:S02]  /*0740*/  @P4 ISETP.NE.AND P5, PT, R0, R11, PT ;  /* 0x0000000b0000420c */ /* 0x000fe40003fa5270 */
[----:B------:R-:W-:Y:S01]  /*0750*/  SEL R11, RZ, 0x1, !P0 ;  /* 0x00000001ff0b7807 */ /* 0x000fe20004000000 */
[----:B------:R0:W2:Y:S01]  /*0760*/  @!UP1 SYNCS.EXCH.64 URZ, [UR6+0x48], UR4 ;  /* 0x00004804063f95b2 */ /* 0x0000a20008000100 */
[----:B------:R-:W-:Y:S01]  /*0770*/  @P4 SEL R22, RZ, 0x1, P5 ;  /* 0x00000001ff164807 */ /* 0x000fe20002800000 */
[----:B------:R-:W-:Y:S01]  /*0780*/  NOP ;  /* 0x0000000000007918 */ /* 0x000fe20000000000 */
[----:B------:R-:W-:-:S02]  /*0790*/  LOP3.LUT R0, R95, 0x7f, RZ, 0xc0, !PT ;  /* 0x0000007f5f007812 */ /* 0x000fc400078ec0ff */
[----:B------:R-:W-:Y:S01]  /*07a0*/  LOP3.LUT R22, R22, R11, RZ, 0xc0, !PT ;  /* 0x0000000b16167212 */ /* 0x000fe200078ec0ff */
[----:B01----:R-:W-:Y:S06]  /*07b0*/  @!P2 BRA `(.L_x_3) ;  /* 0x000000000008a947 */ /* 0x003fec0003800000 */
[----:B--2-4-:R-:W-:Y:S01]  /*07c0*/  UCGABAR_ARV ;  /* 0x00000000000079c7 */ /* 0x014fe20008000000 */
[----:B------:R-:W-:Y:S05]  /*07d0*/  BRA `(.L_x_4) ;  /* 0x0000000000047947 */ /* 0x000fea0003800000 */
.L_x_3:
[----:B--2-4-:R-:W-:Y:S01]  /*07e0*/  NOP ;  /* 0x0000000000007918 */ /* 0x014fe20000000000 */
.L_x_4:
[----:B------:R-:W0:Y:S01]  /*07f0*/  LDC R2, c[0x0][0x65c] ;  /* 0x00019700ff027b82 */ /* 0x000e220000000800 */
[----:B------:R-:W-:Y:S02]  /*0800*/  IMAD.U32 R10, RZ, RZ, UR8 ;  /* 0x00000008ff0a7e24 */ /* 0x000fe4000f8e00ff */
[----:B------:R-:W-:Y:S01]  /*0810*/  IMAD.MOV.U32 R11, RZ, RZ, RZ ;  /* 0x000000ffff0b7224 */ /* 0x000fe200078e00ff */
[----:B0-----:R-:W-:-:S04]  /*0820*/  ISETP.NE.AND P1, PT, R2, 0x1, PT ;  /* 0x000000010200780c */ /* 0x001fc80003f25270 */
[----:B------:R-:W-:-:S09]  /*0830*/  P2R R5, PR, RZ, 0x2 ;  /* 0x00000002ff057803 */ /* 0x000fd20000000000 */
[----:B------:R-:W0:Y:S01]  /*0840*/  @P1 LDC R17, c[0x0][0x10] ;  /* 0x00000400ff111b82 */ /* 0x000e220000000800 */
[----:B------:R-:W-:Y:S02]  /*0850*/  @P1 IMAD.MOV.U32 R5, RZ, RZ, RZ ;  /* 0x000000ffff051224 */ /* 0x000fe400078e00ff */
[----:B------:R-:W-:-:S05]  /*0860*/  @P1 IMAD.MOV.U32 R15, RZ, RZ, RZ ;  /* 0x000000ffff0f1224 */ /* 0x000fca00078e00ff */
[----:B------:R-:W1:Y:S01]  /*0870*/  @!P1 LDC R13, c[0x0][0xc] ;  /* 0x00000300ff0d9b82 */ /* 0x000e620000000800 */
[----:B------:R-:W-:Y:S01]  /*0880*/  ULDC UR4, c[0x0][0xc] ;  /* 0x0000030000047ab9 */ /* 0x000fe20000000800 */
[----:B------:R-:W-:Y:S01]  /*0890*/  ULDC UR5, c[0x0][0x10] ;  /* 0x0000040000057ab9 */ /* 0x000fe20000000800 */
[----:B------:R-:W-:Y:S01]  /*08a0*/  ULDC UR6, c[0x0][0x14] ;  /* 0x0000050000067ab9 */ /* 0x000fe20000000800 */
[----:B------:R-:W-:-:S04]  /*08b0*/  UIMAD.WIDE.U32 UR4, UR4, UR5, URZ ;  /* 0x00000005040472a5 */ /* 0x000fc8000f8e003f */
[----:B------:R-:W-:Y:S02]  /*08c0*/  UIMAD.WIDE.U32 UR36, UR4, UR6, URZ ;  /* 0x00000006042472a5 */ /* 0x000fe4000f8e003f */
[----:B------:R-:W-:-:S04]  /*08d0*/  UIMAD UR42, UR5, UR6, URZ ;  /* 0x00000006052a72a4 */ /* 0x000fc8000f8e023f */
[----:B------:R-:W-:Y:S01]  /*08e0*/  UIADD3 UR42, UR37, UR42, URZ ;  /* 0x0000002a252a7290 */ /* 0x000fe2000fffe03f */
[----:B0-----:R-:W-:-:S04]  /*08f0*/  @P1 IMAD.WIDE.U32 R16, R17, UR8, R4 ;  /* 0x0000000811101c25 */ /* 0x001fc8000f8e0004 */
[----:B------:R-:W-:Y:S02]  /*0900*/  @P1 IMAD.IADD R17, R17, 0x1, R15 ;  /* 0x0000000111111824 */ /* 0x000fe400078e020f */
[----:B-1----:R-:W-:-:S04]  /*0910*/  @!P1 IMAD.WIDE.U32 R10, R4, R13, R10 ;  /* 0x0000000d040a9225 */ /* 0x002fc800078e000a */
[----:B------:R-:W-:Y:S02]  /*0920*/  @!P1 IMAD.MOV.U32 R16, RZ, RZ, R10 ;  /* 0x000000ffff109224 */ /* 0x000fe400078e000a */
[----:B------:R-:W-:Y:S01]  /*0930*/  @!P1 IMAD.MOV.U32 R17, RZ, RZ, R11 ;  /* 0x000000ffff119224 */ /* 0x000fe200078e000b */
[----:B------:R-:W-:Y:S06]  /*0940*/  @!P2 BRA `(.L_x_5) ;  /* 0x00000000000ca947 */ /* 0x000fec0003800000 */
[----:B------:R-:W-:Y:S01]  /*0950*/  UCGABAR_WAIT ;  /* 0x0000000000007dc7 */ /* 0x000fe20008000000 */
[----:B------:R-:W-:Y:S01]  /*0960*/  CCTL.IVALL ;  /* 0x00000000ff00798f */ /* 0x000fe20002000000 */
[----:B------:R-:W-:Y:S05]  /*0970*/  BRA `(.L_x_6) ;  /* 0x0000000000047947 */ /* 0x000fea0003800000 */
.L_x_5:
[----:B------:R-:W-:Y:S06]  /*0980*/  BAR.SYNC.DEFER_BLOCKING 0x0 ;  /* 0x0000000000007b1d */ /* 0x000fec0000010000 */
.L_x_6:
[----:B------:R-:W-:Y:S05]  /*0990*/  @!P3 BRA `(.L_x_7) ;  /* 0x0000005c00a8b947 */ /* 0x000fea0003800000 */
[----:B------:R-:W-:-:S13]  /*09a0*/  ISETP.GT.U32.AND P0, PT, R8, 0x1, PT ;  /* 0x000000010800780c */ /* 0x000fda0003f04070 */
[----:B------:R-:W-:Y:S05]  /*09b0*/  @P0 EXIT ;  /* 0x000000000000094d */ /* 0x000fea0003800000 */
[----:B------:R-:W-:Y:S01]  /*09c0*/  ULDC.64 UR4, c[0x0][0x650] ;  /* 0x0001940000047ab9 */ /* 0x000fe20000000a00 */
[----:B------:R-:W-:Y:S01]  /*09d0*/  PRMT R3, RZ, 0x7610, R3 ;  /* 0x00007610ff037816 */ /* 0x000fe20000000003 */
[----:B------:R-:W-:Y:S01]  /*09e0*/  IMAD.MOV.U32 R103, RZ, RZ, -0x1 ;  /* 0xffffffffff677424 */ /* 0x000fe200078e00ff */
[----:B------:R-:W-:Y:S01]  /*09f0*/  ISETP.GE.U32.AND P0, PT, R16, UR4, PT ;  /* 0x0000000410007c0c */ /* 0x000fe2000bf06070 */
[----:B------:R-:W-:Y:S02]  /*0a00*/  IMAD.MOV.U32 R100, RZ, RZ, -0x1 ;  /* 0xffffffffff647424 */ /* 0x000fe400078e00ff */
[----:B------:R-:W-:Y:S01]  /*0a10*/  IMAD.MOV.U32 R101, RZ, RZ, -0x1 ;  /* 0xffffffffff657424 */ /* 0x000fe200078e00ff */
[----:B------:R-:W-:-:S13]  /*0a20*/  ISETP.GE.U32.AND.EX P0, PT, R17, UR5, PT, P0 ;  /* 0x0000000511007c0c */ /* 0x000fda000bf06100 */
[----:B------:R-:W-:Y:S05]  /*0a30*/  @P0 BRA `(.L_x_8) ;  /* 0x0000000400280947 */ /* 0x000fea0003800000 */
[----:B------:R-:W0:Y:S01]  /*0a40*/  LDC.64 R24, c[0x0][0x628] ;  /* 0x00018a00ff187b82 */ /* 0x000e220000000a00 */
[----:B------:R-:W-:Y:S02]  /*0a50*/  IMAD.MOV.U32 R10, RZ, RZ, R16 ;  /* 0x000000ffff0a7224 */ /* 0x000fe400078e0010 */
[----:B------:R-:W-:-:S05]  /*0a60*/  IMAD.MOV.U32 R11, RZ, RZ, R17 ;  /* 0x000000ffff0b7224 */ /* 0x000fca00078e0011 */
[----:B------:R-:W1:Y:S08]  /*0a70*/  LDC R8, c[0x0][0x630] ;  /* 0x00018c00ff087b82 */ /* 0x000e700000000800 */
[----:B------:R-:W2:Y:S01]  /*0a80*/  LDC.64 R26, c[0x0][0x620] ;  /* 0x00018800ff1a7b82 */ /* 0x000ea20000000a00 */
[----:B0-----:R-:W-:-:S04]  /*0a90*/  ISETP.NE.U32.AND P0, PT, R24, RZ, PT ;  /* 0x000000ff1800720c */ /* 0x001fc80003f05070 */
[----:B------:R-:W-:-:S13]  /*0aa0*/  ISETP.NE.AND.EX P0, PT, R25, RZ, PT, P0 ;  /* 0x000000ff1900720c */ /* 0x000fda0003f05300 */
[----:B-12---:R-:W-:Y:S05]  /*0ab0*/  @!P0 BRA `(.L_x_9) ;  /* 0x0000000000288947 */ /* 0x006fea0003800000 */
[----:B------:R-:W0:Y:S02]  /*0ac0*/  LDC R3, c[0x0][0x634] ;  /* 0x00018d00ff037b82 */ /* 0x000e240000000800 */
[----:B0-----:R-:W-:-:S05]  /*0ad0*/  IADD3 R3, P0, R16, R3, RZ ;  /* 0x0000000310037210 */ /* 0x001fca0007f1e0ff */
[----:B------:R-:W-:-:S04]  /*0ae0*/  IMAD.X R21, RZ, RZ, R17, P0 ;  /* 0x000000ffff157224 */ /* 0x000fc800000e0611 */
[----:B------:R-:W-:-:S04]  /*0af0*/  IMAD.WIDE.U32 R10, R21, R24, RZ ;  /* 0x00000018150a7225 */ /* 0x000fc800078e00ff */
[----:B------:R-:W-:-:S04]  /*0b00*/  IMAD.WIDE.U32 R12, P0, R3, R25, R10 ;  /* 0x00000019030c7225 */ /* 0x000fc8000780000a */
[----:B------:R-:W-:-:S04]  /*0b10*/  IMAD.WIDE.U32 R10, R3, R24, RZ ;  /* 0x00000018030a7225 */ /* 0x000fc800078e00ff */
[----:B------:R-:W-:Y:S01]  /*0b20*/  IMAD.X R15, RZ, RZ, RZ, P0 ;  /* 0x000000ffff0f7224 */ /* 0x000fe200000e06ff */
[----:B------:R-:W-:Y:S01]  /*0b30*/  IADD3 RZ, P0, R11, R12, RZ ;  /* 0x0000000c0bff7210 */ /* 0x000fe20007f1e0ff */
[----:B------:R-:W-:-:S04]  /*0b40*/  IMAD.MOV.U32 R14, RZ, RZ, R13 ;  /* 0x000000ffff0e7224 */ /* 0x000fc800078e000d */
[----:B------:R-:W-:-:S08]  /*0b50*/  IMAD.WIDE.U32.X R10, R21, R25, R14, P0 ;  /* 0x00000019150a7225 */ /* 0x000fd000000e040e */
.L_x_9:
[----:B------:R-:W0:Y:S01]  /*0b60*/  LDC.64 R30, c[0x0][0x640] ;  /* 0x00019000ff1e7b82 */ /* 0x000e220000000a00 */
[-CC-:B------:R-:W-:Y:S01]  /*0b70*/  SHF.R.U64 R101, R10, R8.reuse, R11.reuse ;  /* 0x000000080a657219 */ /* 0x180fe2000000120b */
[----:B------:R-:W-:Y:S01]  /*0b80*/  IMAD R29, R9, R23, R4 ;  /* 0x00000017091d7224 */ /* 0x000fe200078e0204 */
[----:B------:R-:W-:Y:S01]  /*0b90*/  SHF.R.U32.HI R3, RZ, R8, R11 ;  /* 0x00000008ff037219 */ /* 0x000fe2000001160b */
[----:B------:R-:W-:Y:S01]  /*0ba0*/  IMAD.MOV.U32 R23, RZ, RZ, 0x1 ;  /* 0x00000001ff177424 */ /* 0x000fe200078e00ff */
[----:B------:R-:W-:-:S03]  /*0bb0*/  IADD3 R5, P0, RZ, -R101, RZ ;  /* 0x80000065ff057210 */ /* 0x000fc60007f1e0ff */
[----:B------:R-:W1:Y:S02]  /*0bc0*/  LDC R12, c[0x0][0x618] ;  /* 0x00018600ff0c7b82 */ /* 0x000e640000000800 */
[----:B------:R-:W-:Y:S02]  /*0bd0*/  IMAD.X R3, RZ, RZ, ~R3, P0 ;  /* 0x000000ffff037224 */ /* 0x000fe400000e0e03 */
[----:B------:R-:W-:-:S04]  /*0be0*/  IMAD.WIDE.U32 R10, R5, R26, R16 ;  /* 0x0000001a050a7225 */ /* 0x000fc800078e0010 */
[----:B------:R-:W2:Y:S01]  /*0bf0*/  LDC R20, c[0x0][0x608] ;  /* 0x00018200ff147b82 */ /* 0x000ea20000000800 */
[----:B------:R-:W-:Y:S02]  /*0c00*/  IMAD R8, R3, R26, RZ ;  /* 0x0000001a03087224 */ /* 0x000fe400078e02ff */
[----:B------:R-:W-:Y:S02]  /*0c10*/  IMAD.MOV.U32 R3, RZ, RZ, -0x1 ;  /* 0xffffffffff037424 */ /* 0x000fe400078e00ff */
[----:B------:R-:W-:-:S03]  /*0c20*/  IMAD R5, R5, R27, R8 ;  /* 0x0000001b05057224 */ /* 0x000fc600078e0208 */
[----:B------:R-:W3:Y:S01]  /*0c30*/  LDC R28, c[0x0][0x658] ;  /* 0x00019600ff1c7b82 */ /* 0x000ee20000000800 */
[----:B------:R-:W-:Y:S01]  /*0c40*/  IMAD.IADD R5, R11, 0x1, R5 ;  /* 0x000000010b057824 */ /* 0x000fe200078e0205 */
[----:B0-----:R-:W-:-:S04]  /*0c50*/  ISETP.NE.U32.AND P0, PT, R30, RZ, PT ;  /* 0x000000ff1e00720c */ /* 0x001fc80003f05070 */
[----:B------:R-:W-:Y:S02]  /*0c60*/  ISETP.NE.AND.EX P0, PT, R31, RZ, PT, P0 ;  /* 0x000000ff1f00720c */ /* 0x000fe40003f05300 */
[----:B------:R-:W0:Y:S01]  /*0c70*/  LDC R24, c[0x0][0x600] ;  /* 0x00018000ff187b82 */ /* 0x000e220000000800 */
[-CC-:B-1----:R-:W-:Y:S02]  /*0c80*/  SHF.R.U64 R14, R10, R12.reuse, R5.reuse ;  /* 0x0000000c0a0e7219 */ /* 0x182fe40000001205 */
[----:B------:R-:W-:-:S05]  /*0c90*/  SHF.R.U32.HI R5, RZ, R12, R5 ;  /* 0x0000000cff057219 */ /* 0x000fca0000011605 */
[----:B------:R-:W1:Y:S01]  /*0ca0*/  LDC R15, c[0x0][0x648] ;  /* 0x00019200ff0f7b82 */ /* 0x000e620000000800 */
[-CC-:B--2---:R-:W-:Y:S02]  /*0cb0*/  SHF.R.U64 R27, R14, R20.reuse, R5.reuse ;  /* 0x000000140e1b7219 */ /* 0x184fe40000001205 */
[----:B------:R-:W-:-:S05]  /*0cc0*/  SHF.R.U32.HI R5, RZ, R20, R5 ;  /* 0x00000014ff057219 */ /* 0x000fca0000011605 */
[----:B------:R-:W2:Y:S01]  /*0cd0*/  LDC R21, c[0x0][0x638] ;  /* 0x00018e00ff157b82 */ /* 0x000ea20000000800 */
[-CC-:B---3--:R-:W-:Y:S02]  /*0ce0*/  SHF.R.U64 R20, R27, R28.reuse, R5.reuse ;  /* 0x0000001c1b147219 */ /* 0x188fe40000001205 */
[-C--:B------:R-:W-:Y:S02]  /*0cf0*/  SHF.L.U32 R3, R3, R28.reuse, RZ ;  /* 0x0000001c03037219 */ /* 0x080fe400000006ff */
[----:B------:R-:W-:Y:S01]  /*0d00*/  SHF.R.U32.HI R5, RZ, R28, R5 ;  /* 0x0000001cff057219 */ /* 0x000fe20000011605 */
[----:B------:R-:W-:Y:S01]  /*0d10*/  IMAD.MOV.U32 R4, RZ, RZ, R20 ;  /* 0x000000ffff047224 */ /* 0x000fe200078e0014 */
[----:B------:R-:W-:Y:S01]  /*0d20*/  LOP3.LUT R12, RZ, R3, RZ, 0x33, !PT ;  /* 0x00000003ff0c7212 */ /* 0x000fe200078e33ff */
[----:B------:R-:W3:Y:S01]  /*0d30*/  LDC R25, c[0x0][0x610] ;  /* 0x00018400ff197b82 */ /* 0x000ee20000000800 */
[----:B------:R-:W-:Y:S05]  /*0d40*/  @!P0 BRA `(.L_x_10) ;  /* 0x0000000000288947 */ /* 0x000fea0003800000 */
[----:B------:R-:W4:Y:S02]  /*0d50*/  LDC R3, c[0x0][0x64c] ;  /* 0x00019300ff037b82 */ /* 0x000f240000000800 */
[----:B----4-:R-:W-:-:S05]  /*0d60*/  IADD3 R3, P0, R20, R3, RZ ;  /* 0x0000000314037210 */ /* 0x010fca0007f1e0ff */
        /* <DEDUP_REMOVED lines=8> */
.L_x_10:
[----:B-1----:R-:W-:Y:S01]  /*0df0*/  SHF.R.U64 R4, R4, R15, R5 ;  /* 0x0000000f04047219 */ /* 0x002fe20000001205 */
[----:B0-----:R-:W-:Y:S01]  /*0e00*/  VIADD R5, R24, 0xffffffff ;  /* 0xffffffff18057836 */ /* 0x001fe20000000000 */
[----:B------:R-:W-:Y:S02]  /*0e10*/  SHF.L.U32 R3, R23, R28, RZ ;  /* 0x0000001c17037219 */ /* 0x000fe400000006ff */
[----:B------:R-:W-:Y:S01]  /*0e20*/  LOP3.LUT R12, R27, R12, RZ, 0xc0, !PT ;  /* 0x0000000c1b0c7212 */ /* 0x000fe200078ec0ff */
[----:B------:R-:W-:Y:S01]  /*0e30*/  IMAD.MOV R8, RZ, RZ, -R4 ;  /* 0x000000ffff087224 */ /* 0x000fe200078e0a04 */
[----:B------:R-:W-:Y:S02]  /*0e40*/  SEL R6, R6, R29, !P1 ;  /* 0x0000001d06067207 */ /* 0x000fe40004800000 */
[----:B------:R-:W-:Y:S01]  /*0e50*/  LOP3.LUT R5, R14, R5, RZ, 0xc0, !PT ;  /* 0x000000050e057212 */ /* 0x000fe200078ec0ff */
[----:B------:R-:W-:Y:S02]  /*0e60*/  IMAD R9, R3, R4, R12 ;  /* 0x0000000403097224 */ /* 0x000fe400078e020c */
[----:B--2---:R-:W-:-:S02]  /*0e70*/  IMAD R3, R8, R21, R20 ;  /* 0x0000001508037224 */ /* 0x004fc400078e0214 */
[----:B---3--:R-:W-:Y:S02]  /*0e80*/  IMAD R6, R9, R25, R6 ;  /* 0x0000001909067224 */ /* 0x008fe400078e0206 */
[----:B------:R-:W-:Y:S02]  /*0e90*/  IMAD R103, R3, R24, R5 ;  /* 0x0000001803677224 */ /* 0x000fe400078e0205 */
[----:B------:R-:W-:-:S03]  /*0ea0*/  IMAD.MOV.U32 R4, RZ, RZ, 0x1 ;  /* 0x00000001ff047424 */ /* 0x000fc600078e00ff */
[----:B------:R-:W-:Y:S02]  /*0eb0*/  SEL R100, R103, R6, !P1 ;  /* 0x0000000667647207 */ /* 0x000fe40004800000 */
[----:B------:R-:W-:Y:S02]  /*0ec0*/  PRMT R3, R4, 0x7610, R3 ;  /* 0x0000761004037816 */ /* 0x000fe40000000003 */
[----:B------:R-:W-:-:S07]  /*0ed0*/  SEL R103, R6, R103, !P1 ;  /* 0x0000006706677207 */ /* 0x000fce0004800000 */
.L_x_8:
[----:B------:R-:W-:-:S08]  /*0ee0*/  NOP ;  /* 0x0000000000007918 */ /* 0x000fd00000000000 */
[----:B------:R-:W0:Y:S02]  /*0ef0*/  USETMAXREG.TRY_ALLOC.CTAPOOL UP0, 0xe8 ;  /* 0x000000e8000079c8 */ /* 0x000e240008000600 */
[----:B0-----:R-:W-:-:S13]  /*0f00*/  PLOP3.LUT P0, PT, PT, PT, UP0, 0x80, 0x0 ;  /* 0x000000000000781c */ /* 0x001fda0003f0f008 */
[----:B------:R-:W-:Y:S05]  /*0f10*/  @!P0 BRA `(.L_x_8) ;  /* 0xfffffffc00f08947 */ /* 0x000fea000383ffff */
[----:B------:R-:W-:Y:S01]  /*0f20*/  ULDC.64 UR4, c[0x0][0x598] ;  /* 0x0001660000047ab9 */ /* 0x000fe20000000a00 */
[----:B------:R-:W-:Y:S01]  /*0f30*/  ULDC.64 UR38, c[0x0][0x208] ;  /* 0x0000820000267ab9 */ /* 0x000fe20000000a00 */
[----:B------:R-:W-:-:S04]  /*0f40*/  ISETP.NE.U32.AND P0, PT, RZ, UR4, PT ;  /* 0x00000004ff007c0c */ /* 0x000fc8000bf05070 */
[----:B------:R-:W-:-:S13]  /*0f50*/  ISETP.NE.AND.EX P0, PT, RZ, UR5, PT, P0 ;  /* 0x00000005ff007c0c */ /* 0x000fda000bf05300 */
[----:B------:R-:W-:Y:S05]  /*0f60*/  @!P0 BRA `(.L_x_11) ;  /* 0x00000000001c8947 */ /* 0x000fea0003800000 */
[----:B------:R-:W0:Y:S02]  /*0f70*/  LDC.64 R4, c[0x0][0x598] ;  /* 0x00016600ff047b82 */ /* 0x000e240000000a00 */
[----:B0-----:R-:W2:Y:S02]  /*0f80*/  LDG.E.64 R4, desc[UR38][R4.64] ;  /* 0x0000002604047981 */ /* 0x001ea4000c1e1b00 */
[----:B--2---:R-:W-:-:S04]  /*0f90*/  ISETP.NE.U32.AND P0, PT, R4, RZ, PT ;  /* 0x000000ff0400720c */ /* 0x004fc80003f05070 */
[----:B------:R-:W-:-:S13]  /*0fa0*/  ISETP.NE.AND.EX P0, PT, R5, RZ, PT, P0 ;  /* 0x000000ff0500720c */ /* 0x000fda0003f05300 */
[----:B------:R-:W-:Y:S05]  /*0fb0*/  @!P0 BRA `(.L_x_11) ;  /* 0x0000000000088947 */ /* 0x000fea0003800000 */
[----:B------:R0:W5:Y:S01]  /*0fc0*/  LD.E R23, desc[UR38][R4.64] ;  /* 0x0000002604177980 */ /* 0x000162000c101900 */
[----:B------:R-:W-:Y:S05]  /*0fd0*/  BRA `(.L_x_12) ;  /* 0x0000000000247947 */ /* 0x000fea0003800000 */
.L_x_11:
[----:B------:R-:W-:Y:S02]  /*0fe0*/  ULDC.64 UR4, c[0x0][0x588] ;  /* 0x0001620000047ab9 */ /* 0x000fe40000000a00 */
[----:B------:R-:W-:-:S04]  /*0ff0*/  ISETP.NE.U32.AND P0, PT, RZ, UR4, PT ;  /* 0x00000004ff007c0c */ /* 0x000fc8000bf05070 */
[----:B------:R-:W-:-:S13]  /*1000*/  ISETP.NE.AND.EX P0, PT, RZ, UR5, PT, P0 ;  /* 0x00000005ff007c0c */ /* 0x000fda000bf05300 */
[----:B------:R-:W-:Y:S05]  /*1010*/  @!P0 BRA `(.L_x_13) ;  /* 0x00000000000c8947 */ /* 0x000fea0003800000 */
[----:B------:R-:W0:Y:S02]  /*1020*/  LDC.64 R4, c[0x0][0x588] ;  /* 0x00016200ff047b82 */ /* 0x000e240000000a00 */
[----:B0-----:R1:W5:Y:S01]  /*1030*/  LDG.E R23, desc[UR38][R4.64] ;  /* 0x0000002604177981 */ /* 0x001362000c1e1900 */
[----:B------:R-:W-:Y:S05]  /*1040*/  BRA `(.L_x_12) ;  /* 0x0000000000087947 */ /* 0x000fea0003800000 */
.L_x_13:
[----:B------:R-:W-:Y:S02]  /*1050*/  ULDC UR4, c[0x0][0x580] ;  /* 0x0001600000047ab9 */ /* 0x000fe40000000800 */
[----:B------:R-:W-:-:S07]  /*1060*/  IMAD.U32 R23, RZ, RZ, UR4 ;  /* 0x00000004ff177e24 */ /* 0x000fce000f8e00ff */
.L_x_12:
[----:B------:R-:W-:Y:S02]  /*1070*/  ULDC.64 UR4, c[0x0][0x5a0] ;  /* 0x0001680000047ab9 */ /* 0x000fe40000000a00 */
[----:B------:R-:W-:-:S04]  /*1080*/  ISETP.NE.U32.AND P0, PT, RZ, UR4, PT ;  /* 0x00000004ff007c0c */ /* 0x000fc8000bf05070 */
[----:B------:R-:W-:-:S13]  /*1090*/  ISETP.NE.AND.EX P0, PT, RZ, UR5, PT, P0 ;  /* 0x00000005ff007c0c */ /* 0x000fda000bf05300 */
[----:B------:R-:W-:Y:S05]  /*10a0*/  @!P0 BRA `(.L_x_14) ;  /* 0x00000000001c8947 */ /* 0x000fea0003800000 */
[----:B01----:R-:W0:Y:S02]  /*10b0*/  LDC.64 R4, c[0x0][0x5a0] ;  /* 0x00016800ff047b82 */ /* 0x003e240000000a00 */
[----:B0-----:R-:W2:Y:S02]  /*10c0*/  LDG.E.64 R4, desc[UR38][R4.64] ;  /* 0x0000002604047981 */ /* 0x001ea4000c1e1b00 */
[----:B--2---:R-:W-:-:S04]  /*10d0*/  ISETP.NE.U32.AND P0, PT, R4, RZ, PT ;  /* 0x000000ff0400720c */ /* 0x004fc80003f05070 */
[----:B------:R-:W-:-:S13]  /*10e0*/  ISETP.NE.AND.EX P0, PT, R5, RZ, PT, P0 ;  /* 0x000000ff0500720c */ /* 0x000fda0003f05300 */
[----:B------:R-:W-:Y:S05]  /*10f0*/  @!P0 BRA `(.L_x_14) ;  /* 0x0000000000088947 */ /* 0x000fea0003800000 */
[----:B------:R0:W5:Y:S01]  /*1100*/  LD.E R90, desc[UR38][R4.64] ;  /* 0x00000026045a7980 */ /* 0x000162000c101900 */
[----:B------:R-:W-:Y:S05]  /*1110*/  BRA `(.L_x_15) ;  /* 0x0000000000247947 */ /* 0x000fea0003800000 */
.L_x_14:
[----:B------:R-:W-:Y:S02]  /*1120*/  ULDC.64 UR4, c[0x0][0x590] ;  /* 0x0001640000047ab9 */ /* 0x000fe40000000a00 */
[----:B------:R-:W-:-:S04]  /*1130*/  ISETP.NE.U32.AND P0, PT, RZ, UR4, PT ;  /* 0x00000004ff007c0c */ /* 0x000fc8000bf05070 */
[----:B------:R-:W-:-:S13]  /*1140*/  ISETP.NE.AND.EX P0, PT, RZ, UR5, PT, P0 ;  /* 0x00000005ff007c0c */ /* 0x000fda000bf05300 */
[----:B------:R-:W-:Y:S05]  /*1150*/  @!P0 BRA `(.L_x_16) ;  /* 0x00000000000c8947 */ /* 0x000fea0003800000 */
[----:B------:R-:W2:Y:S02]  /*1160*/  LDC.64 R90, c[0x0][0x590] ;  /* 0x00016400ff5a7b82 */ /* 0x000ea40000000a00 */
[----:B--2---:R2:W5:Y:S01]  /*1170*/  LDG.E R90, desc[UR38][R90.64] ;  /* 0x000000265a5a7981 */ /* 0x004562000c1e1900 */
[----:B------:R-:W-:Y:S05]  /*1180*/  BRA `(.L_x_15) ;  /* 0x0000000000087947 */ /* 0x000fea0003800000 */
.L_x_16:
[----:B------:R-:W-:Y:S02]  /*1190*/  ULDC UR4, c[0x0][0x584] ;  /* 0x0001610000047ab9 */ /* 0x000fe40000000800 */
[----:B------:R-:W-:-:S07]  /*11a0*/  IMAD.U32 R90, RZ, RZ, UR4 ;  /* 0x00000004ff5a7e24 */ /* 0x000fce000f8e00ff */
.L_x_15:
[----:B------:R-:W-:-:S13]  /*11b0*/  LOP3.LUT P0, RZ, R3, 0xff, RZ, 0xc0, !PT ;  /* 0x000000ff03ff7812 */ /* 0x000fda000780c0ff */
[----:B------:R-:W-:Y:S05]  /*11c0*/  @!P0 EXIT ;  /* 0x000000000000894d */ /* 0x000fea0003800000 */
[----:B------:R-:W3:Y:S01]  /*11d0*/  LDC R93, c[0x0][0x658] ;  /* 0x00019600ff5d7b82 */ /* 0x000ee20000000800 */
[----:B------:R-:W-:Y:S01]  /*11e0*/  LOP3.LUT R7, R7, 0x1, RZ, 0xc0, !PT ;  /* 0x0000000107077812 */ /* 0x000fe200078ec0ff */
[----:B------:R-:W-:Y:S01]  /*11f0*/  ULDC.64 UR6, c[0x0][0x288] ;  /* 0x0000a20000067ab9 */ /* 0x000fe20000000a00 */
[----:B------:R-:W-:Y:S01]  /*1200*/  SHF.R.U32.HI R3, RZ, 0x2, R95 ;  /* 0x00000002ff037819 */ /* 0x000fe2000001165f */
[----:B------:R-:W-:Y:S01]  /*1210*/  UIADD3 UR4, UR7, 0x3f, URZ ;  /* 0x0000003f07047890 */ /* 0x000fe2000fffe03f */
[----:B------:R-:W-:Y:S01]  /*1220*/  SHF.R.U32.HI R0, RZ, 0x1, R0 ;  /* 0x00000001ff007819 */ /* 0x000fe20000011600 */
[----:B------:R-:W-:Y:S01]  /*1230*/  IMAD.SHL.U32 R88, R7, 0x40, RZ ;  /* 0x0000004007587824 */ /* 0x000fe200078e00ff */
[----:B------:R-:W-:Y:S01]  /*1240*/  LOP3.LUT R3, R3, 0x7, RZ, 0xc0, !PT ;  /* 0x0000000703037812 */ /* 0x000fe200078ec0ff */
[----:B------:R-:W4:Y:S01]  /*1250*/  LDC.64 R8, c[0x0][0x5c8] ;  /* 0x00017200ff087b82 */ /* 0x000f220000000a00 */
[----:B------:R-:W-:Y:S01]  /*1260*/  USHF.R.S32.HI UR5, URZ, 0x1f, UR4 ;  /* 0x0000001f3f057899 */ /* 0x000fe20008011404 */
[----:B------:R-:W-:Y:S01]  /*1270*/  LOP3.LUT R0, R0, 0x30, RZ, 0xc0, !PT ;  /* 0x0000003000007812 */ /* 0x000fe200078ec0ff */
[----:B------:R-:W-:Y:S01]  /*1280*/  IMAD.MOV.U32 R6, RZ, RZ, 0x1 ;  /* 0x00000001ff067424 */ /* 0x000fe200078e00ff */
[--C-:B------:R-:W-:Y:S01]  /*1290*/  LOP3.LUT R88, R88, 0x40, R3.reuse, 0xe2, !PT ;  /* 0x0000004058587812 */ /* 0x100fe200078ee203 */
[----:B------:R-:W-:Y:S01]  /*12a0*/  ULEA.HI UR5, UR5, UR4, URZ, 0x6 ;  /* 0x0000000405057291 */ /* 0x000fe2000f8f303f */
[-C--:B01----:R-:W-:Y:S01]  /*12b0*/  IADD3 R4, RZ, -R0.reuse, -R3 ;  /* 0x80000000ff047210 */ /* 0x083fe20007ffe803 */
[----:B------:R-:W-:Y:S01]  /*12c0*/  IMAD.U32 R5, RZ, RZ, UR6 ;  /* 0x00000006ff057e24 */ /* 0x000fe2000f8e00ff */
[----:B------:R-:W0:Y:S01]  /*12d0*/  LDC R97, c[0x0][0x600] ;  /* 0x00018000ff617b82 */ /* 0x000e220000000800 */
[----:B------:R-:W-:Y:S01]  /*12e0*/  LOP3.LUT R88, R88, R0, RZ, 0xfc, !PT ;  /* 0x0000000058587212 */ /* 0x000fe200078efcff */
[----:B------:R-:W-:Y:S01]  /*12f0*/  IMAD.MOV.U32 R0, RZ, RZ, -0x1 ;  /* 0xffffffffff007424 */ /* 0x000fe200078e00ff */
[----:B------:R-:W-:Y:S01]  /*1300*/  USHF.R.S32.HI UR43, URZ, 0x6, UR5 ;  /* 0x000000063f2b7899 */ /* 0x000fe20008011405 */
[----:B------:R-:W-:Y:S01]  /*1310*/  LOP3.LUT R94, R95, 0x3, RZ, 0xc0, !PT ;  /* 0x000000035f5e7812 */ /* 0x000fe200078ec0ff */
[----:B------:R-:W-:Y:S01]  /*1320*/  IMAD R4, R7, -0x40, R4 ;  /* 0xffffffc007047824 */ /* 0x000fe200078e0204 */
[C---:B------:R-:W-:Y:S01]  /*1330*/  LOP3.LUT R96, R95.reuse, 0x80, RZ, 0xc0, !PT ;  /* 0x000000805f607812 */ /* 0x040fe200078ec0ff */
[----:B------:R-:W-:Y:S01]  /*1340*/  UISETP.LT.AND UP0, UPT, UR43, 0x1, UPT ;  /* 0x000000012b00788c */ /* 0x000fe2000bf01270 */
[-C--:B---3--:R-:W-:Y:S01]  /*1350*/  SHF.L.U32 R0, R0, R93.reuse, RZ ;  /* 0x0000005d00007219 */ /* 0x088fe200000006ff */
[----:B------:R-:W-:Y:S01]  /*1360*/  ULDC UR4, c[0x0][0x284] ;  /* 0x0000a10000047ab9 */ /* 0x000fe20000000800 */
[----:B------:R-:W-:Y:S01]  /*1370*/  IMAD R94, R94, -0x2, R5 ;  /* 0xfffffffe5e5e7824 */ /* 0x000fe200078e0205 */
[----:B------:R-:W-:Y:S01]  /*1380*/  USEL UR44, UR43, 0x1, UP0 ;  /* 0x000000012b2c7887 */ /* 0x000fe20008000000 */
[----:B------:R-:W-:Y:S01]  /*1390*/  SHF.L.U32 R93, R6, R93, RZ ;  /* 0x0000005d065d7219 */ /* 0x000fe200000006ff */
[----:B------:R-:W-:Y:S01]  /*13a0*/  IMAD.SHL.U32 R95, R95, 0x2, RZ ;  /* 0x000000025f5f7824 */ /* 0x000fe200078e00ff */
[----:B------:R-:W-:Y:S01]  /*13b0*/  LOP3.LUT R102, R18, 0x1, RZ, 0xfc, !PT ;  /* 0x0000000112667812 */ /* 0x000fe200078efcff */
[----:B------:R-:W-:Y:S01]  /*13c0*/  VIADD R99, R4, UR4 ;  /* 0x0000000404637c36 */ /* 0x000fe20008000000 */
[C---:B----4-:R-:W-:Y:S01]  /*13d0*/  SHF.L.U64.HI R92, R8.reuse, 0x3, R9 ;  /* 0x00000003085c7819 */ /* 0x050fe20000010209 */
[----:B--2---:R-:W-:Y:S01]  /*13e0*/  IMAD.SHL.U32 R91, R8, 0x8, RZ ;  /* 0x00000008085b7824 */ /* 0x004fe200078e00ff */
[----:B------:R-:W-:Y:S01]  /*13f0*/  SHF.R.U32.HI R96, RZ, 0x7, R96 ;  /* 0x00000007ff607819 */ /* 0x000fe20000011660 */
[----:B------:R-:W-:Y:S01]  /*1400*/  IMAD.MOV.U32 R89, RZ, RZ, RZ ;  /* 0x000000ffff597224 */ /* 0x000fe200078e00ff */
[----:B------:R-:W-:Y:S01]  /*1410*/  LOP3.LUT R98, RZ, R0, RZ, 0x33, !PT ;  /* 0x00000000ff627212 */ /* 0x000fe200078e33ff */
[----:B------:R-:W-:Y:S01]  /*1420*/  UIADD3 UR44, UR43, -UR44, URZ ;  /* 0x8000002c2b2c7290 */ /* 0x000fe2000fffe03f */
[----:B------:R-:W-:Y:S01]  /*1430*/  UMOV UR40, URZ ;  /* 0x0000003f00287c82 */ /* 0x000fe20008000000 */
[----:B0-----:R-:W-:Y:S01]  /*1440*/  VIADD R97, R97, 0xffffffff ;  /* 0xffffffff61617836 */ /* 0x001fe20000000000 */
[----:B------:R-:W-:-:S09]  /*1450*/  UMOV UR41, URZ ;  /* 0x0000003f00297c82 */ /* 0x000fd20008000000 */
.L_x_162:
[----:B0-----:R-:W0:Y:S01]  /*1460*/  SHFL.IDX PT, R0, R96, RZ, 0x1f ;  /* 0x00001fff60007589 */ /* 0x001e2200000e0000 */
[----:B-1----:R-:W1:Y:S01]  /*1470*/  S2UR UR7, SR_CgaCtaId ;  /* 0x00000000000779c3 */ /* 0x002e620000008800 */
[----:B------:R-:W-:Y:S01]  /*1480*/  UMOV UR6, 0x400 ;  /* 0x0000040000067882 */ /* 0x000fe20000000000 */
[----:B0-----:R-:W-:Y:S01]  /*1490*/  R2UR UR4, R0 ;  /* 0x00000000000472ca */ /* 0x001fe200000e0000 */
[----:B-1----:R-:W-:-:S12]  /*14a0*/  ULEA UR6, UR7, UR6, 0x18 ;  /* 0x0000000607067291 */ /* 0x002fd8000f8ec03f */
[----:B------:R-:W-:-:S04]  /*14b0*/  ULEA.HI UR5, UR4, UR4, URZ, 0x1 ;  /* 0x0000000404057291 */ /* 0x000fc8000f8f083f */
[----:B------:R-:W-:-:S04]  /*14c0*/  ULOP3.LUT UR5, UR5, 0x7fffe, URZ, 0xc0, !UPT ;  /* 0x0007fffe05057892 */ /* 0x000fc8000f8ec03f */
[----:B------:R-:W-:-:S03]  /*14d0*/  UIADD3 UR5, UR4, -UR5, URZ ;  /* 0x8000000504057290 */ /* 0x000fc6000fffe03f */
[----:B------:R-:W-:Y:S01]  /*14e0*/  ULDC UR4, c[0x0][0x28c] ;  /* 0x0000a30000047ab9 */ /* 0x000fe20000000800 */
[----:B------:R-:W-:Y:S01]  /*14f0*/  ULEA UR5, UR5, UR6, 0xd ;  /* 0x0000000605057291 */ /* 0x000fe2000f8e683f */
[----:B------:R-:W-:-:S03]  /*1500*/  ISETP.LT.AND P0, PT, RZ, UR4, PT ;  /* 0x00000004ff007c0c */ /* 0x000fc6000bf01270 */
[----:B------:R-:W-:-:S04]  /*1510*/  UIADD3 UR5, UR5, 0x100, URZ ;  /* 0x0000010005057890 */ /* 0x000fc8000fffe03f */
[----:B------:R-:W-:-:S04]  /*1520*/  USHF.R.U32.HI UR5, URZ, 0x4, UR5 ;  /* 0x000000043f057899 */ /* 0x000fc80008011605 */
[----:B------:R-:W-:-:S04]  /*1530*/  ULOP3.LUT UR5, UR5, 0x3fff, URZ, 0xc0, !UPT ;  /* 0x00003fff05057892 */ /* 0x000fc8000f8ec03f */
[----:B------:R-:W-:Y:S01]  /*1540*/  ULOP3.LUT UR45, UR5, 0x10000, URZ, 0xfc, !UPT ;  /* 0x00010000052d7892 */ /* 0x000fe2000f8efc3f */
[----:B--2345:R-:W-:Y:S11]  /*1550*/  @P0 BRA `(.L_x_17) ;  /* 0x0000000000400947 */ /* 0x03cff60003800000 */
[----:B------:R-:W-:Y:S01]  /*1560*/  MOV R0, 0x0 ;  /* 0x0000000000007802 */ /* 0x000fe20000000f00 */
[----:B------:R-:W-:Y:S01]  /*1570*/  ULDC.64 UR4, c[0x4][0x68] ;  /* 0x01001a0000047ab9 */ /* 0x000fe20000000a00 */
[----:B------:R-:W-:Y:S01]  /*1580*/  ULDC.64 UR6, c[0x4][0x8] ;  /* 0x0100020000067ab9 */ /* 0x000fe20000000a00 */
[----:B------:R-:W-:Y:S01]  /*1590*/  IMAD.U32 R4, RZ, RZ, UR4 ;  /* 0x00000004ff047e24 */ /* 0x000fe2000f8e00ff */
[----:B------:R0:W1:Y:S01]  /*15a0*/  LDC.64 R14, c[0x4][R0] ;  /* 0x01000000000e7b82 */ /* 0x0000620000000a00 */
[----:B------:R-:W-:Y:S01]  /*15b0*/  IMAD.U32 R5, RZ, RZ, UR5 ;  /* 0x00000005ff057e24 */ /* 0x000fe2000f8e00ff */
[----:B------:R-:W-:Y:S01]  /*15c0*/  ULDC.64 UR4, c[0x4][0x70] ;  /* 0x01001c0000047ab9 */ /* 0x000fe20000000a00 */
[----:B------:R-:W-:Y:S02]  /*15d0*/  IMAD.U32 R10, RZ, RZ, UR6 ;  /* 0x00000006ff0a7e24 */ /* 0x000fe4000f8e00ff */
[----:B------:R-:W-:Y:S02]  /*15e0*/  IMAD.U32 R6, RZ, RZ, UR4 ;  /* 0x00000004ff067e24 */ /* 0x000fe4000f8e00ff */
[----:B------:R-:W-:-:S02]  /*15f0*/  IMAD.U32 R7, RZ, RZ, UR5 ;  /* 0x00000005ff077e24 */ /* 0x000fc4000f8e00ff */
[----:B------:R-:W-:Y:S02]  /*1600*/  IMAD.U32 R11, RZ, RZ, UR7 ;  /* 0x00000007ff0b7e24 */ /* 0x000fe4000f8e00ff */
[----:B------:R-:W-:Y:S02]  /*1610*/  IMAD.MOV.U32 R8, RZ, RZ, 0x1e1 ;  /* 0x000001e1ff087424 */ /* 0x000fe400078e00ff */
[----:B------:R-:W-:Y:S02]  /*1620*/  IMAD.MOV.U32 R12, RZ, RZ, 0x1 ;  /* 0x00000001ff0c7424 */ /* 0x000fe400078e00ff */
[----:B0-----:R-:W-:-:S07]  /*1630*/  IMAD.MOV.U32 R13, RZ, RZ, RZ ;  /* 0x000000ffff0d7224 */ /* 0x001fce00078e00ff */
[----:B------:R-:W-:-:S07]  /*1640*/  LEPC R20, `(.L_x_17) ;  /* 0x000000001014794e */ /* 0x000fce0000000000 */
[----:B-1---5:R-:W-:Y:S05]  /*1650*/  CALL.ABS.NOINC R14 ;  /* 0x000000000e007343 */ /* 0x022fea0003c00000 */
.L_x_17:
[----:B------:R-:W-:-:S13]  /*1660*/  ISETP.NE.AND P0, PT, R102, 0x3, PT ;  /* 0x000000036600780c */ /* 0x000fda0003f05270 */
[----:B------:R-:W-:Y:S05]  /*1670*/  @!P0 BRA `(.L_x_18) ;  /* 0x0000000000048947 */ /* 0x000fea0003800000 */
[----:B------:R-:W-:Y:S01]  /*1680*/  BPT.TRAP 0x1 ;  /* 0x000000040000795c */ /* 0x000fe20000300000 */
.L_x_18:
[----:B------:R-:W0:Y:S01]  /*1690*/  S2UR UR5, SR_CgaCtaId ;  /* 0x00000000000579c3 */ /* 0x000e220000008800 */
[----:B------:R-:W-:Y:S01]  /*16a0*/  UMOV UR4, 0x400 ;  /* 0x0000040000047882 */ /* 0x000fe20000000000 */
[----:B------:R-:W-:Y:S02]  /*16b0*/  IMAD.U32 R0, RZ, RZ, UR40 ;  /* 0x00000028ff007e24 */ /* 0x000fe4000f8e00ff */
[----:B------:R-:W-:-:S03]  /*16c0*/  IMAD.U32 R3, RZ, RZ, UR41 ;  /* 0x00000029ff037e24 */ /* 0x000fc6000f8e00ff */
[----:B------:R-:W-:Y:S01]  /*16d0*/  SHF.L.U32 R0, R0, 0x1f, RZ ;  /* 0x0000001f00007819 */ /* 0x000fe200000006ff */
[----:B0-----:R-:W-:-:S06]  /*16e0*/  ULEA UR4, UR5, UR4, 0x18 ;  /* 0x0000000405047291 */ /* 0x001fcc000f8ec03f */
[----:B------:R-:W-:-:S04]  /*16f0*/  IMAD.U32 R6, RZ, RZ, UR4 ;  /* 0x00000004ff067e24 */ /* 0x000fc8000f8e00ff */
[----:B------:R-:W-:-:S04]  /*1700*/  IMAD R3, R3, 0x8, R6 ;  /* 0x0000000803037824 */ /* 0x000fc800078e0206 */
[----:B------:R0:W1:Y:S01]  /*1710*/  SYNCS.PHASECHK.TRANS64.TRYWAIT P1, [R3+URZ], R0 ;  /* 0x00000000030075a7 */ /* 0x000062000802017f */
[----:B------:R-:W-:Y:S05]  /*1720*/  @!P0 BRA `(.L_x_19) ;  /* 0x0000000000048947 */ /* 0x000fea0003800000 */
[----:B------:R-:W-:Y:S01]  /*1730*/  BPT.TRAP 0x1 ;  /* 0x000000040000795c */ /* 0x000fe20000300000 */
.L_x_19:
[----:B------:R-:W-:-:S05]  /*1740*/  IMAD.U32 R4, RZ, RZ, UR44 ;  /* 0x0000002cff047e24 */ /* 0x000fca000f8e00ff */
[----:B------:R-:W-:Y:S01]  /*1750*/  ISETP.GE.AND P2, PT, R4, 0x1, PT ;  /* 0x000000010400780c */ /* 0x000fe20003f46270 */
[----:B-1----:R-:W-:-:S12]  /*1760*/  @P1 BRA `(.L_x_20) ;  /* 0x0000000000081947 */ /* 0x002fd80003800000 */
[----:B------:R-:W1:Y:S02]  /*1770*/  SYNCS.PHASECHK.TRANS64.TRYWAIT P1, [R3+URZ], R0 ;  /* 0x00000000030075a7 */ /* 0x000e64000802017f */
[----:B-1----:R-:W-:Y:S05]  /*1780*/  @!P1 BRA `(.L_x_21) ;  /* 0x0000006400b89947 */ /* 0x002fea0003800000 */
.L_x_20:
[----:B------:R-:W-:Y:S05]  /*1790*/  WARPSYNC.ALL ;  /* 0x0000000000007948 */ /* 0x000fea0003800000 */
[----:B------:R-:W-:Y:S01]  /*17a0*/  R2UR UR4, R6 ;  /* 0x00000000060472ca */ /* 0x000fe200000e0000 */
[----:B------:R-:W-:Y:S01]  /*17b0*/  ULEA UR5, UR41, UR45, 0xa ;  /* 0x0000002d29057291 */ /* 0x000fe2000f8e503f */
[----:B------:R-:W-:Y:S01]  /*17c0*/  WARPGROUP.ARRIVE ;  /* 0x00000000000079c5 */ /* 0x000fe20000000000 */
[----:B------:R-:W-:Y:S01]  /*17d0*/  UMOV UR9, 0x40000040 ;  /* 0x4000004000097882 */ /* 0x000fe20000000000 */
[----:B------:R-:W-:-:S04]  /*17e0*/  UMOV UR11, 0x40000040 ;  /* 0x40000040000b7882 */ /* 0x000fc80000000000 */
[----:B------:R-:W-:-:S05]  /*17f0*/  UMOV UR8, UR5 ;  /* 0x0000000500087c82 */ /* 0x000fca0008000000 */
[----:B------:R-:W-:-:S04]  /*1800*/  UIADD3 UR4, UR4, 0xc100, URZ ;  /* 0x0000c10004047890 */ /* 0x000fc8000fffe03f */
[----:B------:R-:W-:-:S04]  /*1810*/  USHF.R.U32.HI UR4, URZ, 0x4, UR4 ;  /* 0x000000043f047899 */ /* 0x000fc80008011604 */
[----:B------:R-:W-:-:S04]  /*1820*/  ULOP3.LUT UR4, UR4, 0x3fff, URZ, 0xc0, !UPT ;  /* 0x00003fff04047892 */ /* 0x000fc8000f8ec03f */
[----:B------:R-:W-:-:S04]  /*1830*/  ULOP3.LUT UR4, UR4, 0x2000000, URZ, 0xfc, !UPT ;  /* 0x0200000004047892 */ /* 0x000fc8000f8efc3f */
[----:B------:R-:W-:-:S07]  /*1840*/  ULEA UR6, UR41, UR4, 0xa ;  /* 0x0000000429067291 */ /* 0x000fce000f8e503f */
[----:B------:R-:W-:Y:S02]  /*1850*/  UMOV UR10, UR6 ;  /* 0x00000006000a7c82 */ /* 0x000fe40008000000 */
[----:B------:R-:W-:Y:S01]  /*1860*/  HGMMA.64x128x16.F32 R24, gdesc[UR8].tnspB, RZ, !UPT, gsb0 ;  /* 0x41e00000081879f0 */ /* 0x000fe2000c0008ff */
[----:B------:R-:W-:Y:S02]  /*1870*/  UIADD3 UR8, UR5, 0x2, URZ ;  /* 0x0000000205087890 */ /* 0x000fe4000fffe03f */
[----:B------:R-:W-:Y:S01]  /*1880*/  UIADD3 UR10, UR6, 0x80, URZ ;  /* 0x00000080060a7890 */ /* 0x000fe2000fffe03f */
[----:B------:R-:W-:Y:S01]  /*1890*/  UMOV UR9, 0x40000040 ;  /* 0x4000004000097882 */ /* 0x000fe20000000000 */
[----:B------:R-:W-:Y:S01]  /*18a0*/  UMOV UR11, 0x40000040 ;  /* 0x40000040000b7882 */ /* 0x000fe20000000000 */
[----:B------:R-:W-:Y:S02]  /*18b0*/  WARPGROUP.DEPBAR.LE gsb0, 0x0 ;  /* 0x00008000000079c5 */ /* 0x000fe40000010000 */
[----:B------:R-:W-:-:S06]  /*18c0*/  WARPGROUP.ARRIVE ;  /* 0x00000000000079c5 */ /* 0x000fcc0000000000 */
[----:B------:R-:W-:Y:S01]  /*18d0*/  HGMMA.64x128x16.F32 R24, gdesc[UR8].tnspB, R24, gsb0 ;  /* 0x41e00000081879f0 */ /* 0x000fe20008000818 */
        /* <DEDUP_REMOVED lines=13> */
[----:B------:R-:W-:Y:S03]  /*19b0*/  HGMMA.64x128x16.F32 R24, gdesc[UR8].tnspB, R24, gsb0 ;  /* 0x41e00000081879f0 */ /* 0x000fe60008000818 */
[----:B------:R-:W-:Y:S02]  /*19c0*/  WARPGROUP.DEPBAR.LE gsb0, 0x0 ;  /* 0x00008000000079c5 */ /* 0x000fe40000010000 */
[----:B------:R-:W-:Y:S05]  /*19d0*/  @!P2 BRA `(.L_x_22) ;  /* 0x000000040028a947 */ /* 0x000fea0003800000 */
[----:B------:R-:W-:Y:S01]  /*19e0*/  UIADD3 UR5, UR41, 0x1, URZ ;  /* 0x0000000129057890 */ /* 0x000fe2000fffe03f */
[----:B01----:R-:W-:Y:S02]  /*19f0*/  IMAD.U32 R0, RZ, RZ, UR44 ;  /* 0x0000002cff007e24 */ /* 0x003fe4000f8e00ff */
[----:B------:R-:W-:Y:S01]  /*1a00*/  IMAD.U32 R3, RZ, RZ, UR41 ;  /* 0x00000029ff037e24 */ /* 0x000fe2000f8e00ff */
[----:B------:R-:W-:-:S04]  /*1a10*/  UISETP.NE.AND UP0, UPT, UR5, 0x3, UPT ;  /* 0x000000030500788c */ /* 0x000fc8000bf05270 */
[----:B------:R-:W-:Y:S02]  /*1a20*/  USEL UR6, URZ, 0x1, UP0 ;  /* 0x000000013f067887 */ /* 0x000fe40008000000 */
[----:B------:R-:W-:Y:S02]  /*1a30*/  USEL UR5, UR5, URZ, UP0 ;  /* 0x0000003f05057287 */ /* 0x000fe40008000000 */
[----:B------:R-:W-:-:S06]  /*1a40*/  ULOP3.LUT UR6, UR40, UR6, URZ, 0x3c, !UPT ;  /* 0x0000000628067292 */ /* 0x000fcc000f8e3c3f */
[----:B------:R-:W-:-:S07]  /*1a50*/  IMAD.U32 R7, RZ, RZ, UR6 ;  /* 0x00000006ff077e24 */ /* 0x000fce000f8e00ff */
.L_x_29:
[----:B------:R-:W-:Y:S05]  /*1a60*/  @!P0 BRA `(.L_x_23) ;  /* 0x0000000000048947 */ /* 0x000fea0003800000 */
[----:B------:R-:W-:Y:S01]  /*1a70*/  BPT.TRAP 0x1 ;  /* 0x000000040000795c */ /* 0x000fe20000300000 */
.L_x_23:
[----:B------:R-:W0:Y:S01]  /*1a80*/  S2UR UR7, SR_CgaCtaId ;  /* 0x00000000000779c3 */ /* 0x000e220000008800 */
[----:B------:R-:W-:Y:S01]  /*1a90*/  UMOV UR6, 0x400 ;  /* 0x0000040000067882 */ /* 0x000fe20000000000 */
[----:B------:R-:W-:Y:S01]  /*1aa0*/  IMAD.U32 R5, RZ, RZ, UR5 ;  /* 0x00000005ff057e24 */ /* 0x000fe2000f8e00ff */
[----:B------:R-:W-:Y:S01]  /*1ab0*/  SHF.L.U32 R4, R7, 0x1f, RZ ;  /* 0x0000001f07047819 */ /* 0x000fe200000006ff */
[----:B0-----:R-:W-:-:S06]  /*1ac0*/  ULEA UR6, UR7, UR6, 0x18 ;  /* 0x0000000607067291 */ /* 0x001fcc000f8ec03f */
[----:B------:R-:W-:-:S04]  /*1ad0*/  IMAD.U32 R6, RZ, RZ, UR6 ;  /* 0x00000006ff067e24 */ /* 0x000fc8000f8e00ff */
[----:B------:R-:W-:-:S04]  /*1ae0*/  IMAD R5, R5, 0x8, R6 ;  /* 0x0000000805057824 */ /* 0x000fc800078e0206 */
[----:B------:R0:W1:Y:S01]  /*1af0*/  SYNCS.PHASECHK.TRANS64.TRYWAIT P1, [R5+URZ], R4 ;  /* 0x00000004050075a7 */ /* 0x000062000802017f */
[----:B------:R-:W-:Y:S05]  /*1b00*/  @!P0 BRA `(.L_x_24) ;  /* 0x0000000000048947 */ /* 0x000fea0003800000 */
[----:B------:R-:W-:Y:S01]  /*1b10*/  BPT.TRAP 0x1 ;  /* 0x000000040000795c */ /* 0x000fe20000300000 */
.L_x_24:
[----:B-1----:R-:W-:Y:S05]  /*1b20*/  @P1 BRA `(.L_x_25) ;  /* 0x0000000000081947 */ /* 0x002fea0003800000 */
[----:B------:R-:W1:Y:S02]  /*1b30*/  SYNCS.PHASECHK.TRANS64.TRYWAIT P1, [R5+URZ], R4 ;  /* 0x00000004050075a7 */ /* 0x000e64000802017f */
[----:B-1----:R-:W-:Y:S05]  /*1b40*/  @!P1 BRA `(.L_x_26) ;  /* 0x0000006000dc9947 */ /* 0x002fea0003800000 */
.L_x_25:
[----:B------:R-:W-:Y:S01]  /*1b50*/  ULEA UR6, UR5, UR45, 0xa ;  /* 0x0000002d05067291 */ /* 0x000fe2000f8e503f */
[----:B------:R-:W-:Y:S01]  /*1b60*/  WARPGROUP.ARRIVE ;  /* 0x00000000000079c5 */ /* 0x000fe20000000000 */
[----:B------:R-:W-:Y:S01]  /*1b70*/  ULEA UR7, UR5, UR4, 0xa ;  /* 0x0000000405077291 */ /* 0x000fe2000f8e503f */
[----:B------:R-:W-:Y:S01]  /*1b80*/  UMOV UR9, 0x40000040 ;  /* 0x4000004000097882 */ /* 0x000fe20000000000 */
[----:B------:R-:W-:-:S03]  /*1b90*/  UMOV UR11, 0x40000040 ;  /* 0x40000040000b7882 */ /* 0x000fc60000000000 */
[----:B------:R-:W-:Y:S02]  /*1ba0*/  UMOV UR8, UR6 ;  /* 0x0000000600087c82 */ /* 0x000fe40008000000 */
[----:B------:R-:W-:Y:S02]  /*1bb0*/  UMOV UR10, UR7 ;  /* 0x00000007000a7c82 */ /* 0x000fe40008000000 */
[----:B------:R-:W-:Y:S01]  /*1bc0*/  HGMMA.64x128x16.F32 R24, gdesc[UR8].tnspB, R24, gsb0 ;  /* 0x41e00000081879f0 */ /* 0x000fe20008000818 */
[----:B------:R-:W-:Y:S02]  /*1bd0*/  UIADD3 UR8, UR6, 0x2, URZ ;  /* 0x0000000206087890 */ /* 0x000fe4000fffe03f */
[----:B------:R-:W-:Y:S01]  /*1be0*/  UIADD3 UR10, UR7, 0x80, URZ ;  /* 0x00000080070a7890 */ /* 0x000fe2000fffe03f */
[----:B------:R-:W-:Y:S01]  /*1bf0*/  UMOV UR9, 0x40000040 ;  /* 0x4000004000097882 */ /* 0x000fe20000000000 */
[----:B------:R-:W-:Y:S01]  /*1c00*/  UMOV UR11, 0x40000040 ;  /* 0x40000040000b7882 */ /* 0x000fe20000000000 */
[----:B------:R-:W-:-:S02]  /*1c10*/  WARPGROUP.DEPBAR.LE gsb0, 0x0 ;  /* 0x00008000000079c5 */ /* 0x000fc40000010000 */
        /* <DEDUP_REMOVED lines=18> */
[----:B------:R-:W-:Y:S01]  /*1d40*/  BPT.TRAP 0x1 ;  /* 0x000000040000795c */ /* 0x000fe20000300000 */
.L_x_27:
[----:B------:R-:W-:-:S13]  /*1d50*/  ISETP.NE.AND P1, PT, R22, RZ, PT ;  /* 0x000000ff1600720c */ /* 0x000fda0003f25270 */
[----:B01----:R-:W-:-:S04]  /*1d60*/  @P1 IMAD R4, R3, 0x8, R6 ;  /* 0x0000000803041824 */ /* 0x003fc800078e0206 */
[----:B------:R-:W-:-:S05]  /*1d70*/  @P1 VIADD R4, R4, 0x18 ;  /* 0x0000001804041836 */ /* 0x000fca0000000000 */
[----:B------:R-:W-:-:S04]  /*1d80*/  @P1 PRMT R4, R19, 0x654, R4 ;  /* 0x0000065413041816 */ /* 0x000fc80000000004 */
[----:B------:R0:W-:Y:S01]  /*1d90*/  @P1 SYNCS.ARRIVE.TRANS64.RED.A1T0 RZ, [R4+URZ], RZ ;  /* 0x000000ff04ff19a7 */ /* 0x0001e2000810043f */
[----:B------:R-:W-:-:S13]  /*1da0*/  ISETP.GT.U32.AND P1, PT, R18, 0x1, PT ;  /* 0x000000011200780c */ /* 0x000fda0003f24070 */
[----:B0-----:R-:W-:Y:S05]  /*1db0*/  @P1 BRA `(.L_x_28) ;  /* 0x0000000000041947 */ /* 0x001fea0003800000 */
[----:B------:R-:W-:Y:S01]  /*1dc0*/  BPT.TRAP 0x1 ;  /* 0x000000040000795c */ /* 0x000fe20000300000 */
.L_x_28:
[----:B------:R-:W-:Y:S01]  /*1dd0*/  UIADD3 UR5, UR5, 0x1, URZ ;  /* 0x0000000105057890 */ /* 0x000fe2000fffe03f */
[C---:B------:R-:W-:Y:S01]  /*1de0*/  ISETP.GT.AND P2, PT, R0.reuse, 0x1, PT ;  /* 0x000000010000780c */ /* 0x040fe20003f44270 */
[----:B------:R-:W-:Y:S02]  /*1df0*/  VIADD R3, R3, 0x1 ;  /* 0x0000000103037836 */ /* 0x000fe40000000000 */
[----:B------:R-:W-:Y:S01]  /*1e00*/  UISETP.NE.AND UP0, UPT, UR5, 0x3, UPT ;  /* 0x000000030500788c */ /* 0x000fe2000bf05270 */
[----:B------:R-:W-:Y:S02]  /*1e10*/  VIADD R0, R0, 0xffffffff ;  /* 0xffffffff00007836 */ /* 0x000fe40000000000 */
[C---:B------:R-:W-:Y:S01]  /*1e20*/  ISETP.NE.AND P1, PT, R3.reuse, 0x3, PT ;  /* 0x000000030300780c */ /* 0x040fe20003f25270 */
[----:B------:R-:W-:Y:S02]  /*1e30*/  USEL UR6, URZ, 0x1, UP0 ;  /* 0x000000013f067887 */ /* 0x000fe40008000000 */
[----:B------:R-:W-:Y:S01]  /*1e40*/  USEL UR5, UR5, URZ, UP0 ;  /* 0x0000003f05057287 */ /* 0x000fe20008000000 */
[----:B------:R-:W-:-:S03]  /*1e50*/  SEL R3, R3, RZ, P1 ;  /* 0x000000ff03037207 */ /* 0x000fc60000800000 */
[----:B------:R-:W-:Y:S01]  /*1e60*/  LOP3.LUT R7, R7, UR6, RZ, 0x3c, !PT ;  /* 0x0000000607077c12 */ /* 0x000fe2000f8e3cff */
[----:B------:R-:W-:Y:S07]  /*1e70*/  @P2 BRA `(.L_x_29) ;  /* 0xfffffff800f82947 */ /* 0x000fee000383ffff */
.L_x_22:
[----:B01----:R-:W0:Y:S02]  /*1e80*/  LDC R0, c[0x0][0x28c] ;  /* 0x0000a300ff007b82 */ /* 0x003e240000000800 */
[----:B0-----:R-:W-:-:S13]  /*1e90*/  ISETP.GE.AND P1, PT, R0, 0x1, PT ;  /* 0x000000010000780c */ /* 0x001fda0003f26270 */
[----:B------:R-:W-:Y:S05]  /*1ea0*/  @!P1 BRA `(.L_x_30) ;  /* 0x0000000000449947 */ /* 0x000fea0003800000 */
[----:B------:R-:W-:Y:S05]  /*1eb0*/  @!P0 BRA `(.L_x_31) ;  /* 0x0000000000048947 */ /* 0x000fea0003800000 */
[----:B------:R-:W-:Y:S01]  /*1ec0*/  BPT.TRAP 0x1 ;  /* 0x000000040000795c */ /* 0x000fe20000300000 */
.L_x_31:
[----:B------:R-:W-:-:S13]  /*1ed0*/  ISETP.NE.AND P0, PT, R22, RZ, PT ;  /* 0x000000ff1600720c */ /* 0x000fda0003f05270 */
[----:B------:R-:W-:-:S05]  /*1ee0*/  VOTEU.ANY UP0, P0 ;  /* 0x00000000003f7886 */ /* 0x000fca0000000100 */
[----:B------:R-:W-:-:S06]  /*1ef0*/  @UP0 UIADD3 UR4, UR44, UR41, URZ ;  /* 0x000000292c040290 */ /* 0x000fcc000fffe03f */
[----:B------:R-:W-:Y:S02]  /*1f00*/  IMAD.U32 R4, RZ, RZ, UR4 ;  /* 0x00000004ff047e24 */ /* 0x000fe4000f8e00ff */
[----:B------:R-:W-:Y:S02]  /*1f10*/  IMAD.U32 R3, RZ, RZ, UR4 ;  /* 0x00000004ff037e24 */ /* 0x000fe4000f8e00ff */
[----:B------:R-:W-:-:S05]  /*1f20*/  @P0 IMAD.WIDE.U32 R4, R4, -0x55555555, RZ ;  /* 0xaaaaaaab04040825 */ /* 0x000fca00078e00ff */
[----:B------:R-:W-:-:S05]  /*1f30*/  @P0 SHF.R.U32.HI R0, RZ, 0x1, R5 ;  /* 0x00000001ff000819 */ /* 0x000fca0000011605 */
[----:B------:R-:W-:-:S04]  /*1f40*/  @P0 IMAD R0, R0, -0x3, R3 ;  /* 0xfffffffd00000824 */ /* 0x000fc800078e0203 */
[----:B------:R-:W-:-:S04]  /*1f50*/  @P0 IMAD R0, R0, 0x8, R6 ;  /* 0x0000000800000824 */ /* 0x000fc800078e0206 */
[----:B------:R-:W-:-:S05]  /*1f60*/  @P0 VIADD R0, R0, 0x18 ;  /* 0x0000001800000836 */ /* 0x000fca0000000000 */
[----:B------:R-:W-:-:S04]  /*1f70*/  @P0 PRMT R0, R19, 0x654, R0 ;  /* 0x0000065413000816 */ /* 0x000fc80000000000 */
[----:B------:R0:W-:Y:S01]  /*1f80*/  @P0 SYNCS.ARRIVE.TRANS64.RED.A1T0 RZ, [R0+URZ], RZ ;  /* 0x000000ff00ff09a7 */ /* 0x0001e2000810043f */
[----:B------:R-:W-:-:S13]  /*1f90*/  ISETP.GT.U32.AND P0, PT, R18, 0x1, PT ;  /* 0x000000011200780c */ /* 0x000fda0003f04070 */
[----:B0-----:R-:W-:Y:S05]  /*1fa0*/  @P0 BRA `(.L_x_30) ;  /* 0x0000000000040947 */ /* 0x001fea0003800000 */
[----:B------:R-:W-:Y:S01]  /*1fb0*/  BPT.TRAP 0x1 ;  /* 0x000000040000795c */ /* 0x000fe20000300000 */
.L_x_30:
[----:B------:R-:W-:Y:S01]  /*1fc0*/  IMAD.SHL.U32 R100, R100, 0x80, RZ ;  /* 0x0000008064647824 */ /* 0x000fe200078e00ff */
[----:B------:R-:W-:Y:S01]  /*1fd0*/  UIADD3 UR41, UR43, UR41, URZ ;  /* 0x000000292b297290 */ /* 0x000fe2000fffe03f */
[----:B------:R-:W-:Y:S01]  /*1fe0*/  SHF.R.S32.HI R11, RZ, 0x1f, R101 ;  /* 0x0000001fff0b7819 */ /* 0x000fe20000011465 */
[----:B------:R-:W-:Y:S01]  /*1ff0*/  UISETP.GE.U32.AND UP1, UPT, UR43, 0x3, UPT ;  /* 0x000000032b00788c */ /* 0x000fe2000bf26070 */
[----:B------:R-:W-:Y:S01]  /*2000*/  IMAD.SHL.U32 R6, R103, 0x80, RZ ;  /* 0x0000008067067824 */ /* 0x000fe200078e00ff */
[----:B------:R-:W-:Y:S01]  /*2010*/  ULDC UR7, c[0x0][0x288] ;  /* 0x0000a20000077ab9 */ /* 0x000fe20000000800 */
[C---:B------:R-:W-:Y:S01]  /*2020*/  LOP3.LUT R8, R100.reuse, 0x6, R95, 0xf8, !PT ;  /* 0x0000000664087812 */ /* 0x040fe200078ef85f */
[----:B------:R-:W-:Y:S01]  /*2030*/  UISETP.GT.U32.AND UP0, UPT, UR41, 0x2, UPT ;  /* 0x000000022900788c */ /* 0x000fe2000bf04070 */
[----:B------:R-:W-:Y:S01]  /*2040*/  ISETP.GE.AND P0, PT, R100, UR7, PT ;  /* 0x0000000764007c0c */ /* 0x000fe2000bf06270 */
[----:B------:R-:W-:Y:S01]  /*2050*/  ULDC.64 UR4, c[0x0][0x5d0] ;  /* 0x0001740000047ab9 */ /* 0x000fe20000000a00 */
[--C-:B------:R-:W-:Y:S01]  /*2060*/  SHF.R.S32.HI R9, RZ, 0x1f, R8.reuse ;  /* 0x0000001fff097819 */ /* 0x100fe20000011408 */
[----:B------:R-:W-:Y:S01]  /*2070*/  ULDC UR10, c[0x0][0x284] ;  /* 0x0000a100000a7ab9 */ /* 0x000fe20000000800 */
[----:B------:R-:W-:Y:S01]  /*2080*/  IMAD R0, R11, UR4, RZ ;  /* 0x000000040b007c24 */ /* 0x000fe2000f8e02ff */
[----:B------:R-:W-:Y:S01]  /*2090*/  UISETP.LT.U32.AND UP0, UPT, UR43, 0x3, UP0 ;  /* 0x000000032b00788c */ /* 0x000fe20008701070 */
[----:B------:R-:W-:Y:S01]  /*20a0*/  ISETP.GE.OR P0, PT, R6, UR10, P0 ;  /* 0x0000000a06007c0c */ /* 0x000fe20008706670 */
[----:B------:R-:W-:Y:S01]  /*20b0*/  IMAD.WIDE.U32 R4, R101, UR4, R8 ;  /* 0x0000000465047c25 */ /* 0x000fe2000f8e0008 */
[----:B------:R-:W-:Y:S01]  /*20c0*/  ULDC.64 UR8, c[0x0][0x5c8] ;  /* 0x0001720000087ab9 */ /* 0x000fe20000000a00 */
[----:B------:R-:W-:-:S02]  /*20d0*/  USEL UR6, URZ, 0x1, !UP0 ;  /* 0x000000013f067887 */ /* 0x000fc4000c000000 */
[----:B------:R-:W-:Y:S01]  /*20e0*/  IMAD R3, R101, UR5, R0 ;  /* 0x0000000565037c24 */ /* 0x000fe2000f8e0200 */
[----:B------:R-:W-:Y:S01]  /*20f0*/  @UP1 UIMAD.WIDE.U32 UR4, UR41, -0x55555555, URZ ;  /* 0xaaaaaaab290418a5 */ /* 0x000fe2000f8e003f */
[----:B------:R-:W-:Y:S01]  /*2100*/  IMAD.WIDE R104, R103, 0x80, R88 ;  /* 0x0000008067687825 */ /* 0x000fe200078e0258 */
[----:B------:R-:W-:Y:S02]  /*2110*/  ULOP3.LUT UR40, UR40, UR6, URZ, 0x3c, !UPT ;  /* 0x0000000628287292 */ /* 0x000fe4000f8e3c3f */
[----:B------:R-:W-:Y:S01]  /*2120*/  @UP1 USHF.R.U32.HI UR4, URZ, 0x1, UR5 ;  /* 0x000000013f041899 */ /* 0x000fe20008011605 */
[----:B------:R-:W-:Y:S02]  /*2130*/  IMAD.IADD R5, R5, 0x1, R3 ;  /* 0x0000000105057824 */ /* 0x000fe400078e0203 */
[----:B------:R-:W-:Y:S01]  /*2140*/  IMAD R3, R105, UR8, RZ ;  /* 0x0000000869037c24 */ /* 0x000fe2000f8e02ff */
[----:B------:R-:W-:Y:S01]  /*2150*/  @UP1 ULOP3.LUT UR40, UR40, 0x1, UR4, 0x78, !UPT ;  /* 0x0000000128281892 */ /* 0x000fe2000f8e7804 */
[----:B------:R-:W-:-:S04]  /*2160*/  IMAD.WIDE.U32 R106, R104, UR8, R4 ;  /* 0x00000008686a7c25 */ /* 0x000fc8000f8e0004 */
[----:B------:R-:W-:Y:S02]  /*2170*/  IMAD R7, R104, UR9, R3 ;  /* 0x0000000968077c24 */ /* 0x000fe4000f8e0203 */
[----:B------:R-:W-:Y:S01]  /*2180*/  IMAD.MOV.U32 R0, RZ, RZ, -0x1 ;  /* 0xffffffffff007424 */ /* 0x000fe200078e00ff */
[----:B------:R-:W-:Y:S06]  /*2190*/  @P0 BRA `(.L_x_32) ;  /* 0x00000040001c0947 */ /* 0x000fec0003800000 */
[----:B-----5:R-:W-:Y:S01]  /*21a0*/  FSETP.NEU.AND P0, PT, R90, RZ, PT ;  /* 0x000000ff5a00720b */ /* 0x020fe20003f0d000 */
[----:B------:R-:W-:Y:S01]  /*21b0*/  IMAD.IADD R4, R94, 0x1, -R100 ;  /* 0x000000015e047824 */ /* 0x000fe200078e0a64 */
[----:B------:R-:W-:Y:S01]  /*21c0*/  BSSY B0, `(.L_x_32) ;  /* 0x0000404000007945 */ /* 0x000fe20003800000 */
[----:B------:R-:W-:Y:S02]  /*21d0*/  IMAD.IADD R3, R99, 0x1, -R6 ;  /* 0x0000000163037824 */ /* 0x000fe400078e0a06 */
[----:B------:R-:W-:Y:S01]  /*21e0*/  IMAD.IADD R103, R107, 0x1, R7 ;  /* 0x000000016b677824 */ /* 0x000fe200078e0207 */
[----:B------:R-:W-:-:S04]  /*21f0*/  ISETP.GT.AND P2, PT, R4, RZ, PT ;  /* 0x000000ff0400720c */ /* 0x000fc80003f44270 */
[----:B------:R-:W-:-:S03]  /*2200*/  ISETP.GT.AND P1, PT, R3, RZ, P2 ;  /* 0x000000ff0300720c */ /* 0x000fc60001724270 */
[----:B------:R-:W-:Y:S10]  /*2210*/  @!P0 BRA `(.L_x_33) ;  /* 0x0000002c00288947 */ /* 0x000ff40003800000 */
[----:B------:R-:W0:Y:S01]  /*2220*/  LDC.64 R110, c[0x0][0x5b8] ;  /* 0x00016e00ff6e7b82 */ /* 0x000e220000000a00 */
[----:B------:R-:W-:-:S07]  /*2230*/  ULDC.64 UR4, c[0x0][0x5c0] ;  /* 0x0001700000047ab9 */ /* 0x000fce0000000a00 */
[----:B------:R-:W1:Y:S08]  /*2240*/  LDC.64 R112, c[0x0][0x5b0] ;  /* 0x00016c00ff707b82 */ /* 0x000e700000000a00 */
[----:B------:R-:W2:Y:S01]  /*2250*/  LDC.64 R114, c[0x0][0x5a8] ;  /* 0x00016a00ff727b82 */ /* 0x000ea20000000a00 */
[-C--:B0-----:R-:W-:Y:S02]  /*2260*/  IMAD R6, R11, R110.reuse, RZ ;  /* 0x0000006e0b067224 */ /* 0x081fe400078e02ff */
[----:B------:R-:W-:-:S04]  /*2270*/  IMAD.WIDE.U32 R108, R101, R110, R8 ;  /* 0x0000006e656c7225 */ /* 0x000fc800078e0008 */
[----:B------:R-:W-:Y:S02]  /*2280*/  IMAD R107, R101, R111, R6 ;  /* 0x0000006f656b7224 */ /* 0x000fe400078e0206 */
[-C--:B-1----:R-:W-:Y:S02]  /*2290*/  IMAD R5, R105, R112.reuse, RZ ;  /* 0x0000007069057224 */ /* 0x082fe400078e02ff */
[----:B------:R-:W-:Y:S02]  /*22a0*/  IMAD.IADD R13, R109, 0x1, R107 ;  /* 0x000000016d0d7824 */ /* 0x000fe400078e026b */
[----:B------:R-:W-:Y:S02]  /*22b0*/  IMAD.MOV.U32 R12, RZ, RZ, R108 ;  /* 0x000000ffff0c7224 */ /* 0x000fe400078e006c */
[C---:B------:R-:W-:Y:S02]  /*22c0*/  IMAD R111, R104.reuse, R113, R5 ;  /* 0x00000071686f7224 */ /* 0x040fe400078e0205 */
[----:B------:R-:W-:-:S04]  /*22d0*/  IMAD.WIDE.U32 R6, R104, R112, R12 ;  /* 0x0000007068067225 */ /* 0x000fc800078e000c */
[----:B------:R-:W-:Y:S01]  /*22e0*/  IMAD.IADD R5, R7, 0x1, R111 ;  /* 0x0000000107057824 */ /* 0x000fe200078e026f */
[----:B--2---:R-:W-:-:S04]  /*22f0*/  LEA R14, P0, R6, R114, 0x1 ;  /* 0x00000072060e7211 */ /* 0x004fc800078008ff */
[----:B------:R-:W-:-:S05]  /*2300*/  LEA.HI.X R15, R6, R115, R5, 0x1, P0 ;  /* 0x00000073060f7211 */ /* 0x000fca00000f0c05 */
[----:B------:R0:W2:Y:S01]  /*2310*/  @P1 LDG.E.LTC128B.U16 R5, desc[UR38][R14.64] ;  /* 0x000000260e051981 */ /* 0x0000a2000c1e1520 */
[----:B------:R-:W-:Y:S01]  /*2320*/  LEA R10, P0, R106, UR4, 0x1 ;  /* 0x000000046a0a7c11 */ /* 0x000fe2000f8008ff */
[----:B------:R-:W-:Y:S01]  /*2330*/  IMAD.WIDE.U32 R6, R104, R112, R8 ;  /* 0x0000007068067225 */ /* 0x000fe200078e0008 */
[----:B------:R-:W-:Y:S03]  /*2340*/  BSSY B1, `(.L_x_34) ;  /* 0x0000012000017945 */ /* 0x000fe60003800000 */
[----:B------:R-:W-:Y:S02]  /*2350*/  IMAD.IADD R7, R111, 0x1, R7 ;  /* 0x000000016f077824 */ /* 0x000fe400078e0207 */
[----:B------:R-:W-:Y:S01]  /*2360*/  IMAD.WIDE.U32 R20, R101, R110, R6 ;  /* 0x0000006e65147225 */ /* 0x000fe200078e0006 */
[----:B0-----:R-:W-:-:S03]  /*2370*/  SHF.L.U64.HI R15, R112, 0x3, R113 ;  /* 0x00000003700f7819 */ /* 0x001fc60000010271 */
[----:B------:R-:W-:Y:S01]  /*2380*/  IMAD.IADD R7, R107, 0x1, R21 ;  /* 0x000000016b077824 */ /* 0x000fe200078e0215 */
[----:B------:R-:W-:Y:S01]  /*2390*/  LEA R6, P4, R20, R114, 0x1 ;  /* 0x0000007214067211 */ /* 0x000fe200078808ff */
[----:B------:R-:W-:-:S03]  /*23a0*/  IMAD.SHL.U32 R14, R112, 0x8, RZ ;  /* 0x00000008700e7824 */ /* 0x000fc600078e00ff */
[----:B------:R-:W-:Y:S01]  /*23b0*/  LEA.HI.X R7, R20, R115, R7, 0x1, P4 ;  /* 0x0000007314077211 */ /* 0x000fe200020f0c07 */
[----:B--2---:R-:W-:-:S05]  /*23c0*/  HADD2.F32 R11, -RZ, R5.H0_H0 ;  /* 0x20000005ff0b7230 */ /* 0x004fca0000004100 */
[----:B------:R-:W-:-:S04]  /*23d0*/  FMUL R11, R11, R90 ;  /* 0x0000005a0b0b7220 */ /* 0x000fc80000400000 */
[----:B------:R-:W-:Y:S01]  /*23e0*/  FFMA R24, R24, R23, R11 ;  /* 0x0000001718187223 */ /* 0x000fe2000000000b */
[----:B------:R-:W-:Y:S02]  /*23f0*/  LEA.HI.X R11, R106, UR5, R103, 0x1, P0 ;  /* 0x000000056a0b7c11 */ /* 0x000fe400080f0c67 */
[----:B------:R-:W-:Y:S02]  /*2400*/  ISETP.GT.AND P0, PT, R4, 0x1, PT ;  /* 0x000000010400780c */ /* 0x000fe40003f04270 */
[----:B------:R-:W-:Y:S02]  /*2410*/  F2FP.F16.F32.PACK_AB R24, RZ, R24 ;  /* 0x00000018ff18723e */ /* 0x000fe400000000ff */
[----:B------:R-:W-:-:S03]  /*2420*/  ISETP.GT.AND P3, PT, R3, RZ, P0 ;  /* 0x000000ff0300720c */ /* 0x000fc60000764270 */
[----:B------:R0:W-:Y:S10]  /*2430*/  @P1 STG.E.U16 desc[UR38][R10.64], R24 ;  /* 0x000000180a001986 */ /* 0x0001f4000c101526 */
[----:B------:R-:W-:Y:S05]  /*2440*/  @!P3 BRA `(.L_x_35) ;  /* 0x000000000004b947 */ /* 0x000fea0003800000 */
[----:B------:R1:W5:Y:S02]  /*2450*/  LDG.E.LTC128B.U16 R5, desc[UR38][R6.64+0x2] ;  /* 0x0000022606057981 */ /* 0x000364000c1e1520 */
.L_x_35:
[----:B------:R-:W-:Y:S05]  /*2460*/  BSYNC B1 ;  /* 0x0000000000017941 */ /* 0x000fea0003800000 */
.L_x_34:
[----:B-----5:R-:W-:Y:S01]  /*2470*/  HADD2.F32 R103, -RZ, R5.H0_H0 ;  /* 0x20000005ff677230 */ /* 0x020fe20000004100 */
[----:B------:R-:W-:Y:S01]  /*2480*/  ISETP.GT.AND P2, PT, R3, 0x8, P2 ;  /* 0x000000080300780c */ /* 0x000fe20001744270 */
[----:B------:R-:W-:Y:S01]  /*2490*/  IMAD.WIDE.U32 R20, R104, R112, R14 ;  /* 0x0000007068147225 */ /* 0x000fe200078e000e */
[----:B0-----:R-:W-:-:S03]  /*24a0*/  PRMT R24, R5, 0x7610, R24 ;  /* 0x0000761005187816 */ /* 0x001fc60000000018 */
[----:B------:R-:W-:Y:S01]  /*24b0*/  FMUL R12, R103, R90 ;  /* 0x0000005a670c7220 */ /* 0x000fe20000400000 */
[----:B------:R-:W-:Y:S01]  /*24c0*/  IMAD.IADD R111, R111, 0x1, R21 ;  /* 0x000000016f6f7824 */ /* 0x000fe200078e0215 */
[----:B------:R-:W-:Y:S02]  /*24d0*/  IADD3 R108, P1, R108, R20, RZ ;  /* 0x000000146c6c7210 */ /* 0x000fe40007f3e0ff */
[----:B------:R-:W-:-:S03]  /*24e0*/  FFMA R12, R25, R23, R12 ;  /* 0x00000017190c7223 */ /* 0x000fc6000000000c */
[----:B------:R-:W-:Y:S01]  /*24f0*/  IMAD.X R13, R111, 0x1, R13, P1 ;  /* 0x000000016f0d7824 */ /* 0x000fe200008e060d */
[C---:B------:R-:W-:Y:S02]  /*2500*/  LEA R14, P1, R108.reuse, R114, 0x1 ;  /* 0x000000726c0e7211 */ /* 0x040fe400078208ff */
[----:B------:R-:W-:Y:S02]  /*2510*/  F2FP.F16.F32.PACK_AB R12, RZ, R12 ;  /* 0x0000000cff0c723e */ /* 0x000fe400000000ff */
[----:B------:R-:W-:Y:S02]  /*2520*/  LEA.HI.X R15, R108, R115, R13, 0x1, P1 ;  /* 0x000000736c0f7211 */ /* 0x000fe400008f0c0d */
[----:B------:R-:W-:-:S05]  /*2530*/  PRMT R21, R12, 0x7610, R21 ;  /* 0x000076100c157816 */ /* 0x000fca0000000015 */
[----:B------:R0:W-:Y:S04]  /*2540*/  @P3 STG.E.U16 desc[UR38][R10.64+0x2], R21 ;  /* 0x000002150a003986 */ /* 0x0001e8000c101526 */
[----:B------:R-:W2:Y:S01]  /*2550*/  @P2 LDG.E.LTC128B.U16 R24, desc[UR38][R14.64] ;  /* 0x000000260e182981 */ /* 0x000ea2000c1e1520 */
[----:B------:R-:W-:Y:S01]  /*2560*/  IADD3 R20, P1, R8, R20, RZ ;  /* 0x0000001408147210 */ /* 0x000fe20007f3e0ff */
[----:B------:R-:W-:Y:S01]  /*2570*/  BSSY B1, `(.L_x_36) ;  /* 0x0000011000017945 */ /* 0x000fe20003800000 */
[----:B------:R-:W-:Y:S02]  /*2580*/  SHF.L.U64.HI R13, R91, 0x1, R92 ;  /* 0x000000015b0d7819 */ /* 0x000fe4000001025c */
[----:B------:R-:W-:Y:S01]  /*2590*/  ISETP.GT.AND P0, PT, R3, 0x8, P0 ;  /* 0x000000080300780c */ /* 0x000fe20000704270 */
[----:B0-----:R-:W-:Y:S01]  /*25a0*/  IMAD.X R21, R9, 0x1, R111, P1 ;  /* 0x0000000109157824 */ /* 0x001fe200008e066f */
[----:B------:R-:W-:Y:S01]  /*25b0*/  LEA R12, P1, R91, R10, 0x1 ;  /* 0x0000000a5b0c7211 */ /* 0x000fe200078208ff */
[----:B------:R-:W-:-:S04]  /*25c0*/  IMAD.WIDE.U32 R20, R101, R110, R20 ;  /* 0x0000006e65147225 */ /* 0x000fc800078e0014 */
[----:B------:R-:W-:Y:S01]  /*25d0*/  IMAD.X R13, R13, 0x1, R11, P1 ;  /* 0x000000010d0d7824 */ /* 0x000fe200008e060b */
[----:B------:R-:W-:Y:S01]  /*25e0*/  LEA R8, P3, R20, R114, 0x1 ;  /* 0x0000007214087211 */ /* 0x000fe200078608ff */
[----:B------:R-:W-:-:S05]  /*25f0*/  IMAD.IADD R9, R107, 0x1, R21 ;  /* 0x000000016b097824 */ /* 0x000fca00078e0215 */
[----:B------:R-:W-:Y:S01]  /*2600*/  LEA.HI.X R9, R20, R115, R9, 0x1, P3 ;  /* 0x0000007314097211 */ /* 0x000fe200018f0c09 */
[----:B--2---:R-:W-:-:S05]  /*2610*/  HADD2.F32 R5, -RZ, R24.H0_H0 ;  /* 0x20000018ff057230 */ /* 0x004fca0000004100 */
[----:B------:R-:W-:-:S04]  /*2620*/  FMUL R5, R5, R90 ;  /* 0x0000005a05057220 */ /* 0x000fc80000400000 */
[----:B------:R-:W-:-:S05]  /*2630*/  FFMA R5, R26, R23, R5 ;  /* 0x000000171a057223 */ /* 0x000fca0000000005 */
[----:B------:R-:W-:-:S05]  /*2640*/  F2FP.F16.F32.PACK_AB R5, RZ, R5 ;  /* 0x00000005ff05723e */ /* 0x000fca00000000ff */
[----:B------:R0:W-:Y:S01]  /*2650*/  @P2 STG.E.U16 desc[UR38][R12.64], R5 ;  /* 0x000000050c002986 */ /* 0x0001e2000c101526 */
[----:B------:R-:W-:Y:S05]  /*2660*/  @!P0 BRA `(.L_x_37) ;  /* 0x0000000000048947 */ /* 0x000fea0003800000 */
[----:B------:R2:W5:Y:S02]  /*2670*/  LDG.E.LTC128B.U16 R24, desc[UR38][R8.64+0x2] ;  /* 0x0000022608187981 */ /* 0x000564000c1e1520 */
.L_x_37:
[----:B------:R-:W-:Y:S05]  /*2680*/  BSYNC B1 ;  /* 0x0000000000017941 */ /* 0x000fea0003800000 */
.L_x_36:
[----:B0----5:R-:W-:Y:S01]  /*2690*/  HADD2.F32 R5, -RZ, R24.H0_H0 ;  /* 0x20000018ff057230 */ /* 0x021fe20000004100 */
[----:B------:R-:W-:Y:S01]  /*26a0*/  ISETP.GT.AND P1, PT, R4, 0x8, PT ;  /* 0x000000080400780c */ /* 0x000fe20003f24270 */
[----:B------:R-:W-:Y:S03]  /*26b0*/  BSSY B1, `(.L_x_38) ;  /* 0x0000008000017945 */ /* 0x000fe60003800000 */
[----:B------:R-:W-:Y:S01]  /*26c0*/  FMUL R14, R5, R90 ;  /* 0x0000005a050e7220 */ /* 0x000fe20000400000 */
[----:B------:R-:W-:-:S03]  /*26d0*/  ISETP.GT.AND P2, PT, R3, RZ, P1 ;  /* 0x000000ff0300720c */ /* 0x000fc60000f44270 */
[----:B------:R-:W-:-:S05]  /*26e0*/  FFMA R14, R27, R23, R14 ;  /* 0x000000171b0e7223 */ /* 0x000fca000000000e */
[----:B------:R-:W-:-:S05]  /*26f0*/  F2FP.F16.F32.PACK_AB R14, RZ, R14 ;  /* 0x0000000eff0e723e */ /* 0x000fca00000000ff */
[----:B------:R0:W-:Y:S01]  /*2700*/  @P0 STG.E.U16 desc[UR38][R12.64+0x2], R14 ;  /* 0x0000020e0c000986 */ /* 0x0001e2000c101526 */
[----:B------:R-:W-:Y:S05]  /*2710*/  @!P2 BRA `(.L_x_39) ;  /* 0x000000000004a947 */ /* 0x000fea0003800000 */
[----:B------:R3:W5:Y:S02]  /*2720*/  LDG.E.LTC128B.U16 R24, desc[UR38][R6.64+0x10] ;  /* 0x0000102606187981 */ /* 0x000764000c1e1520 */
.L_x_39:
[----:B------:R-:W-:Y:S05]  /*2730*/  BSYNC B1 ;  /* 0x0000000000017941 */ /* 0x000fea0003800000 */
.L_x_38:
[----:B-----5:R-:W-:Y:S01]  /*2740*/  HADD2.F32 R5, -RZ, R24.H0_H0 ;  /* 0x20000018ff057230 */ /* 0x020fe20000004100 */
        /* <DEDUP_REMOVED lines=9> */
.L_x_41:
[----:B------:R-:W-:Y:S05]  /*27e0*/  BSYNC B1 ;  /* 0x0000000000017941 */ /* 0x000fea0003800000 */
.L_x_40:
[----:B----45:R-:W-:Y:S01]  /*27f0*/  HADD2.F32 R5, -RZ, R24.H0_H0 ;  /* 0x20000018ff057230 */ /* 0x030fe20000004100 */
[----:B------:R-:W-:Y:S01]  /*2800*/  ISETP.GT.AND P1, PT, R3, 0x8, P1 ;  /* 0x000000080300780c */ /* 0x000fe20000f24270 */
[----:B------:R-:W-:Y:S03]  /*2810*/  BSSY B1, `(.L_x_42) ;  /* 0x0000007000017945 */ /* 0x000fe60003800000 */
[----:B0-----:R-:W-:-:S04]  /*2820*/  FMUL R14, R5, R90 ;  /* 0x0000005a050e7220 */ /* 0x001fc80000400000 */
[----:B------:R-:W-:-:S05]  /*2830*/  FFMA R14, R29, R23, R14 ;  /* 0x000000171d0e7223 */ /* 0x000fca000000000e */
[----:B------:R-:W-:-:S05]  /*2840*/  F2FP.F16.F32.PACK_AB R14, RZ, R14 ;  /* 0x0000000eff0e723e */ /* 0x000fca00000000ff */
[----:B------:R0:W-:Y:S01]  /*2850*/  @P3 STG.E.U16 desc[UR38][R10.64+0x12], R14 ;  /* 0x0000120e0a003986 */ /* 0x0001e2000c101526 */
[----:B------:R-:W-:Y:S05]  /*2860*/  @!P1 BRA `(.L_x_43) ;  /* 0x0000000000049947 */ /* 0x000fea0003800000 */
[----:B------:R4:W5:Y:S02]  /*2870*/  LDG.E.LTC128B.U16 R24, desc[UR38][R8.64+0x10] ;  /* 0x0000102608187981 */ /* 0x000964000c1e1520 */
.L_x_43:
[----:B------:R-:W-:Y:S05]  /*2880*/  BSYNC B1 ;  /* 0x0000000000017941 */ /* 0x000fea0003800000 */
.L_x_42:
[----:B-----5:R-:W-:Y:S01]  /*2890*/  HADD2.F32 R5, -RZ, R24.H0_H0 ;  /* 0x20000018ff057230 */ /* 0x020fe20000004100 */
[----:B------:R-:W-:Y:S01]  /*28a0*/  ISETP.GT.AND P0, PT, R3, 0x8, P0 ;  /* 0x000000080300780c */ /* 0x000fe20000704270 */
[----:B------:R-:W-:Y:S03]  /*28b0*/  BSSY B1, `(.L_x_44) ;  /* 0x0000007000017945 */ /* 0x000fe60003800000 */
[----:B------:R-:W-:-:S04]  /*28c0*/  FMUL R5, R5, R90 ;  /* 0x0000005a05057220 */ /* 0x000fc80000400000 */
[----:B------:R-:W-:-:S05]  /*28d0*/  FFMA R5, R30, R23, R5 ;  /* 0x000000171e057223 */ /* 0x000fca0000000005 */
[----:B------:R-:W-:-:S05]  /*28e0*/  F2FP.F16.F32.PACK_AB R5, RZ, R5 ;  /* 0x00000005ff05723e */ /* 0x000fca00000000ff */
[----:B------:R0:W-:Y:S01]  /*28f0*/  @P1 STG.E.U16 desc[UR38][R12.64+0x10], R5 ;  /* 0x000010050c001986 */ /* 0x0001e2000c101526 */
[----:B------:R-:W-:Y:S05]  /*2900*/  @!P0 BRA `(.L_x_45) ;  /* 0x0000000000048947 */ /* 0x000fea0003800000 */
[----:B------:R0:W5:Y:S02]  /*2910*/  LDG.E.LTC128B.U16 R24, desc[UR38][R8.64+0x12] ;  /* 0x0000122608187981 */ /* 0x000164000c1e1520 */
.L_x_45:
[----:B------:R-:W-:Y:S05]  /*2920*/  BSYNC B1 ;  /* 0x0000000000017941 */ /* 0x000fea0003800000 */
.L_x_44:
        /* <DEDUP_REMOVED lines=10> */
.L_x_47:
[----:B------:R-:W-:Y:S05]  /*29d0*/  BSYNC B1 ;  /* 0x0000000000017941 */ /* 0x000fea0003800000 */
.L_x_46:
        /* <DEDUP_REMOVED lines=10> */
.L_x_49:
[----:B------:R-:W-:Y:S05]  /*2a80*/  BSYNC B1 ;  /* 0x0000000000017941 */ /* 0x000fea0003800000 */
.L_x_48:
[----:B0----5:R-:W-:Y:S01]  /*2a90*/  HADD2.F32 R5, -RZ, R24.H0_H0 ;  /* 0x20000018ff057230 */ /* 0x021fe20000004100 */
        /* <DEDUP_REMOVED lines=8> */
.L_x_51:
[----:B------:R-:W-:Y:S05]  /*2b20*/  BSYNC B1 ;  /* 0x0000000000017941 */ /* 0x000fea0003800000 */
.L_x_50:
        /* <DEDUP_REMOVED lines=9> */
.L_x_53:
[----:B------:R-:W-:Y:S05]  /*2bc0*/  BSYNC B1 ;  /* 0x0000000000017941 */ /* 0x000fea0003800000 */
.L_x_52:
        /* <DEDUP_REMOVED lines=10> */
.L_x_55:
[----:B------:R-:W-:Y:S05]  /*2c70*/  BSYNC B1 ;  /* 0x0000000000017941 */ /* 0x000fea0003800000 */
.L_x_54:
        /* <DEDUP_REMOVED lines=10> */
.L_x_57:
[----:B------:R-:W-:Y:S05]  /*2d20*/  BSYNC B1 ;  /* 0x0000000000017941 */ /* 0x000fea0003800000 */
.L_x_56:
        /* <DEDUP_REMOVED lines=9> */
.L_x_59:
[----:B------:R-:W-:Y:S05]  /*2dc0*/  BSYNC B1 ;  /* 0x0000000000017941 */ /* 0x000fea0003800000 */
.L_x_58:
        /* <DEDUP_REMOVED lines=9> */
.L_x_61:
[----:B------:R-:W-:Y:S05]  /*2e60*/  BSYNC B1 ;  /* 0x0000000000017941 */ /* 0x000fea0003800000 */
.L_x_60:
        /* <DEDUP_REMOVED lines=10> */
.L_x_63:
[----:B------:R-:W-:Y:S05]  /*2f10*/  BSYNC B1 ;  /* 0x0000000000017941 */ /* 0x000fea0003800000 */
.L_x_62:
        /* <DEDUP_REMOVED lines=10> */
.L_x_65:
[----:B------:R-:W-:Y:S05]  /*2fc0*/  BSYNC B1 ;  /* 0x0000000000017941 */ /* 0x000fea0003800000 */
.L_x_64:
        /* <DEDUP_REMOVED lines=9> */
.L_x_67:
[----:B------:R-:W-:Y:S05]  /*3060*/  BSYNC B1 ;  /* 0x0000000000017941 */ /* 0x000fea0003800000 */
.L_x_66:
        /* <DEDUP_REMOVED lines=9> */
.L_x_69:
[----:B------:R-:W-:Y:S05]  /*3100*/  BSYNC B1 ;  /* 0x0000000000017941 */ /* 0x000fea0003800000 */
.L_x_68:
        /* <DEDUP_REMOVED lines=10> */
.L_x_71:
[----:B------:R-:W-:Y:S05]  /*31b0*/  BSYNC B1 ;  /* 0x0000000000017941 */ /* 0x000fea0003800000 */
.L_x_70:
        /* <DEDUP_REMOVED lines=10> */
.L_x_73:
[----:B------:R-:W-:Y:S05]  /*3260*/  BSYNC B1 ;  /* 0x0000000000017941 */ /* 0x000fea0003800000 */
.L_x_72:
        /* <DEDUP_REMOVED lines=9> */
.L_x_75:
[----:B------:R-:W-:Y:S05]  /*3300*/  BSYNC B1 ;  /* 0x0000000000017941 */ /* 0x000fea0003800000 */
.L_x_74:
        /* <DEDUP_REMOVED lines=9> */
.L_x_77:
[----:B------:R-:W-:Y:S05]  /*33a0*/  BSYNC B1 ;  /* 0x0000000000017941 */ /* 0x000fea0003800000 */
.L_x_76:
        /* <DEDUP_REMOVED lines=10> */
.L_x_79:
[----:B------:R-:W-:Y:S05]  /*3450*/  BSYNC B1 ;  /* 0x0000000000017941 */ /* 0x000fea0003800000 */
.L_x_78:
        /* <DEDUP_REMOVED lines=10> */
.L_x_81:
[----:B------:R-:W-:Y:S05]  /*3500*/  BSYNC B1 ;  /* 0x0000000000017941 */ /* 0x000fea0003800000 */
.L_x_80:
        /* <DEDUP_REMOVED lines=9> */
.L_x_83:
[----:B------:R-:W-:Y:S05]  /*35a0*/  BSYNC B1 ;  /* 0x0000000000017941 */ /* 0x000fea0003800000 */
.L_x_82:
        /* <DEDUP_REMOVED lines=9> */
.L_x_85:
[----:B------:R-:W-:Y:S05]  /*3640*/  BSYNC B1 ;  /* 0x0000000000017941 */ /* 0x000fea0003800000 */
.L_x_84:
        /* <DEDUP_REMOVED lines=10> */
.L_x_87:
[----:B------:R-:W-:Y:S05]  /*36f0*/  BSYNC B1 ;  /* 0x0000000000017941 */ /* 0x000fea0003800000 */
.L_x_86:
        /* <DEDUP_REMOVED lines=10> */
.L_x_89:
[----:B------:R-:W-:Y:S05]  /*37a0*/  BSYNC B1 ;  /* 0x0000000000017941 */ /* 0x000fea0003800000 */
.L_x_88:
        /* <DEDUP_REMOVED lines=9> */
.L_x_91:
[----:B------:R-:W-:Y:S05]  /*3840*/  BSYNC B1 ;  /* 0x0000000000017941 */ /* 0x000fea0003800000 */
.L_x_90:
        /* <DEDUP_REMOVED lines=9> */
.L_x_93:
[----:B------:R-:W-:Y:S05]  /*38e0*/  BSYNC B1 ;  /* 0x0000000000017941 */ /* 0x000fea0003800000 */
.L_x_92:
        /* <DEDUP_REMOVED lines=10> */
.L_x_95:
[----:B------:R-:W-:Y:S05]  /*3990*/  BSYNC B1 ;  /* 0x0000000000017941 */ /* 0x000fea0003800000 */
.L_x_94:
        /* <DEDUP_REMOVED lines=10> */
.L_x_97:
[----:B------:R-:W-:Y:S05]  /*3a40*/  BSYNC B1 ;  /* 0x0000000000017941 */ /* 0x000fea0003800000 */
.L_x_96:
        /* <DEDUP_REMOVED lines=9> */
.L_x_99:
[----:B------:R-:W-:Y:S05]  /*3ae0*/  BSYNC B1 ;  /* 0x0000000000017941 */ /* 0x000fea0003800000 */
.L_x_98:
        /* <DEDUP_REMOVED lines=9> */
.L_x_101:
[----:B------:R-:W-:Y:S05]  /*3b80*/  BSYNC B1 ;  /* 0x0000000000017941 */ /* 0x000fea0003800000 */
.L_x_100:
        /* <DEDUP_REMOVED lines=10> */
.L_x_103:
[----:B------:R-:W-:Y:S05]  /*3c30*/  BSYNC B1 ;  /* 0x0000000000017941 */ /* 0x000fea0003800000 */
.L_x_102:
        /* <DEDUP_REMOVED lines=10> */
.L_x_105:
[----:B------:R-:W-:Y:S05]  /*3ce0*/  BSYNC B1 ;  /* 0x0000000000017941 */ /* 0x000fea0003800000 */
.L_x_104:
        /* <DEDUP_REMOVED lines=9> */
.L_x_107:
[----:B------:R-:W-:Y:S05]  /*3d80*/  BSYNC B1 ;  /* 0x0000000000017941 */ /* 0x000fea0003800000 */
.L_x_106:
        /* <DEDUP_REMOVED lines=9> */
.L_x_109:
[----:B------:R-:W-:Y:S05]  /*3e20*/  BSYNC B1 ;  /* 0x0000000000017941 */ /* 0x000fea0003800000 */
.L_x_108:
        /* <DEDUP_REMOVED lines=10> */
.L_x_111:
[----:B------:R-:W-:Y:S05]  /*3ed0*/  BSYNC B1 ;  /* 0x0000000000017941 */ /* 0x000fea0003800000 */
.L_x_110:
        /* <DEDUP_REMOVED lines=10> */
.L_x_113:
[----:B------:R-:W-:Y:S05]  /*3f80*/  BSYNC B1 ;  /* 0x0000000000017941 */ /* 0x000fea0003800000 */
.L_x_112:
        /* <DEDUP_REMOVED lines=9> */
.L_x_115:
[----:B------:R-:W-:Y:S05]  /*4020*/  BSYNC B1 ;  /* 0x0000000000017941 */ /* 0x000fea0003800000 */
.L_x_114:
        /* <DEDUP_REMOVED lines=9> */
.L_x_117:
[----:B------:R-:W-:Y:S05]  /*40c0*/  BSYNC B1 ;  /* 0x0000000000017941 */ /* 0x000fea0003800000 */
.L_x_116:
        /* <DEDUP_REMOVED lines=10> */
.L_x_119:
[----:B------:R-:W-:Y:S05]  /*4170*/  BSYNC B1 ;  /* 0x0000000000017941 */ /* 0x000fea0003800000 */
.L_x_118:
        /* <DEDUP_REMOVED lines=10> */
.L_x_121:
[----:B------:R-:W-:Y:S05]  /*4220*/  BSYNC B1 ;  /* 0x0000000000017941 */ /* 0x000fea0003800000 */
.L_x_120:
        /* <DEDUP_REMOVED lines=9> */
.L_x_123:
[----:B------:R-:W-:Y:S05]  /*42c0*/  BSYNC B1 ;  /* 0x0000000000017941 */ /* 0x000fea0003800000 */
.L_x_122:
        /* <DEDUP_REMOVED lines=9> */
.L_x_125:
[----:B------:R-:W-:Y:S05]  /*4360*/  BSYNC B1 ;  /* 0x0000000000017941 */ /* 0x000fea0003800000 */
.L_x_124:
        /* <DEDUP_REMOVED lines=10> */
.L_x_127:
[----:B------:R-:W-:Y:S05]  /*4410*/  BSYNC B1 ;  /* 0x0000000000017941 */ /* 0x000fea0003800000 */
.L_x_126:
        /* <DEDUP_REMOVED lines=10> */
.L_x_129:
[----:B------:R-:W-:Y:S05]  /*44c0*/  BSYNC B1 ;  /* 0x0000000000017941 */ /* 0x000fea0003800000 */
.L_x_128:
        /* <DEDUP_REMOVED lines=9> */
.L_x_131:
[----:B------:R-:W-:Y:S05]  /*4560*/  BSYNC B1 ;  /* 0x0000000000017941 */ /* 0x000fea0003800000 */
.L_x_130:
        /* <DEDUP_REMOVED lines=9> */
.L_x_133:
[----:B------:R-:W-:Y:S05]  /*4600*/  BSYNC B1 ;  /* 0x0000000000017941 */ /* 0x000fea0003800000 */
.L_x_132:
        /* <DEDUP_REMOVED lines=10> */
.L_x_135:
[----:B------:R-:W-:Y:S05]  /*46b0*/  BSYNC B1 ;  /* 0x0000000000017941 */ /* 0x000fea0003800000 */
.L_x_134:
        /* <DEDUP_REMOVED lines=10> */
.L_x_137:
[----:B------:R-:W-:Y:S05]  /*4760*/  BSYNC B1 ;  /* 0x0000000000017941 */ /* 0x000fea0003800000 */
.L_x_136:
        /* <DEDUP_REMOVED lines=9> */
.L_x_139:
[----:B------:R-:W-:Y:S05]  /*4800*/  BSYNC B1 ;  /* 0x0000000000017941 */ /* 0x000fea0003800000 */
.L_x_138:
        /* <DEDUP_REMOVED lines=9> */
.L_x_141:
[----:B------:R-:W-:Y:S05]  /*48a0*/  BSYNC B1 ;  /* 0x0000000000017941 */ /* 0x000fea0003800000 */
.L_x_140:
        /* <DEDUP_REMOVED lines=10> */
.L_x_143:
[----:B------:R-:W-:Y:S05]  /*4950*/  BSYNC B1 ;  /* 0x0000000000017941 */ /* 0x000fea0003800000 */
.L_x_142:
        /* <DEDUP_REMOVED lines=10> */
.L_x_145:
[----:B------:R-:W-:Y:S05]  /*4a00*/  BSYNC B1 ;  /* 0x0000000000017941 */ /* 0x000fea0003800000 */
.L_x_144:
        /* <DEDUP_REMOVED lines=9> */
.L_x_147:
[----:B------:R-:W-:Y:S05]  /*4aa0*/  BSYNC B1 ;  /* 0x0000000000017941 */ /* 0x000fea0003800000 */
.L_x_146:
        /* <DEDUP_REMOVED lines=9> */
.L_x_149:
[----:B------:R-:W-:Y:S05]  /*4b40*/  BSYNC B1 ;  /* 0x0000000000017941 */ /* 0x000fea0003800000 */
.L_x_148:
        /* <DEDUP_REMOVED lines=10> */
.L_x_151:
[----:B------:R-:W-:Y:S05]  /*4bf0*/  BSYNC B1 ;  /* 0x0000000000017941 */ /* 0x000fea0003800000 */
.L_x_150:
[----:B-----5:R-:W-:Y:S01]  /*4c00*/  HADD2.F32 R5, -RZ, R24.H0_H0 ;  /* 0x20000018ff057230 */ /* 0x020fe20000004100 */
[----:B------:R-:W-:Y:S01]  /*4c10*/  ISETP.GT.AND P0, PT, R4, 0x79, PT ;  /* 0x000000790400780c */ /* 0x000fe20003f04270 */
[----:B------:R-:W-:Y:S01]  /*4c20*/  @P2 IMAD.MOV.U32 R4, RZ, RZ, R10 ;  /* 0x000000ffff042224 */ /* 0x000fe200078e000a */
[----:B------:R-:W-:Y:S02]  /*4c30*/  BSSY B1, `(.L_x_152) ;  /* 0x000000a000017945 */ /* 0x000fe40003800000 */
[----:B------:R-:W-:Y:S01]  /*4c40*/  FMUL R5, R5, R90 ;  /* 0x0000005a05057220 */ /* 0x000fe20000400000 */
[----:B------:R-:W-:-:S03]  /*4c50*/  ISETP.GT.AND P3, PT, R3, RZ, P0 ;  /* 0x000000ff0300720c */ /* 0x000fc60000764270 */
[----:B------:R-:W-:-:S05]  /*4c60*/  FFMA R5, R84, R23, R5 ;  /* 0x0000001754057223 */ /* 0x000fca0000000005 */
[----:B------:R-:W-:-:S04]  /*4c70*/  F2FP.F16.F32.PACK_AB R5, RZ, R5 ;  /* 0x00000005ff05723e */ /* 0x000fc800000000ff */
[----:B0-----:R-:W-:Y:S01]  /*4c80*/  PRMT R14, R5, 0x7610, R14 ;  /* 0x00007610050e7816 */ /* 0x001fe2000000000e */
[----:B------:R-:W-:-:S05]  /*4c90*/  @P2 IMAD.MOV.U32 R5, RZ, RZ, R11 ;  /* 0x000000ffff052224 */ /* 0x000fca00078e000b */
[----:B------:R0:W-:Y:S01]  /*4ca0*/  @P2 STG.E.U16 desc[UR38][R4.64+0xf0], R14 ;  /* 0x0000f00e04002986 */ /* 0x0001e2000c101526 */
[----:B------:R-:W-:Y:S05]  /*4cb0*/  @!P3 BRA `(.L_x_153) ;  /* 0x000000000004b947 */ /* 0x000fea0003800000 */
[----:B------:R0:W5:Y:S02]  /*4cc0*/  LDG.E.LTC128B.U16 R24, desc[UR38][R6.64+0xf2] ;  /* 0x0000f22606187981 */ /* 0x000164000c1e1520 */
.L_x_153:
[----:B------:R-:W-:Y:S05]  /*4cd0*/  BSYNC B1 ;  /* 0x0000000000017941 */ /* 0x000fea0003800000 */
.L_x_152:
        /* <DEDUP_REMOVED lines=9> */
.L_x_155:
[----:B------:R-:W-:Y:S05]  /*4d70*/  BSYNC B1 ;  /* 0x0000000000017941 */ /* 0x000fea0003800000 */
.L_x_154:
[----:B-----5:R-:W-:Y:S01]  /*4d80*/  HADD2.F32 R5, -RZ, R24.H0_H0 ;  /* 0x20000018ff057230 */ /* 0x020fe20000004100 */
[----:B------:R-:W-:Y:S01]  /*4d90*/  ISETP.GT.AND P0, PT, R3, 0x8, P0 ;  /* 0x000000080300780c */ /* 0x000fe20000704270 */
[----:B0-----:R-:W-:Y:S01]  /*4da0*/  @P1 IMAD.MOV.U32 R4, RZ, RZ, R12 ;  /* 0x000000ffff041224 */ /* 0x001fe200078e000c */
[----:B------:R-:W-:Y:S02]  /*4db0*/  BSSY B1, `(.L_x_156) ;  /* 0x0000009000017945 */ /* 0x000fe40003800000 */
[----:B------:R-:W-:-:S04]  /*4dc0*/  FMUL R5, R5, R90 ;  /* 0x0000005a05057220 */ /* 0x000fc80000400000 */
[----:B------:R-:W-:-:S05]  /*4dd0*/  FFMA R5, R86, R23, R5 ;  /* 0x0000001756057223 */ /* 0x000fca0000000005 */
[----:B------:R-:W-:-:S04]  /*4de0*/  F2FP.F16.F32.PACK_AB R5, RZ, R5 ;  /* 0x00000005ff05723e */ /* 0x000fc800000000ff */
[----:B-1-3--:R-:W-:Y:S01]  /*4df0*/  PRMT R6, R5, 0x7610, R6 ;  /* 0x0000761005067816 */ /* 0x00afe20000000006 */
[----:B------:R-:W-:-:S05]  /*4e00*/  @P1 IMAD.MOV.U32 R5, RZ, RZ, R13 ;  /* 0x000000ffff051224 */ /* 0x000fca00078e000d */
[----:B------:R0:W-:Y:S01]  /*4e10*/  @P1 STG.E.U16 desc[UR38][R4.64+0xf0], R6 ;  /* 0x0000f00604001986 */ /* 0x0001e2000c101526 */
[----:B------:R-:W-:Y:S05]  /*4e20*/  @!P0 BRA `(.L_x_157) ;  /* 0x0000000000048947 */ /* 0x000fea0003800000 */
[----:B------:R1:W5:Y:S02]  /*4e30*/  LDG.E.LTC128B.U16 R24, desc[UR38][R8.64+0xf2] ;  /* 0x0000f22608187981 */ /* 0x000364000c1e1520 */
.L_x_157:
[----:B------:R-:W-:Y:S05]  /*4e40*/  BSYNC B1 ;  /* 0x0000000000017941 */ /* 0x000fea0003800000 */
.L_x_156:
[----:B------:R-:W-:Y:S05]  /*4e50*/  @!P0 BRA `(.L_x_158) ;  /* 0x0000001000e88947 */ /* 0x000fea0003800000 */
[----:B-----5:R-:W-:-:S05]  /*4e60*/  HADD2.F32 R3, -RZ, R24.H0_H0 ;  /* 0x20000018ff037230 */ /* 0x020fca0000004100 */
[----:B0-----:R-:W-:-:S04]  /*4e70*/  FMUL R4, R3, R90 ;  /* 0x0000005a03047220 */ /* 0x001fc80000400000 */
[----:B------:R-:W-:-:S05]  /*4e80*/  FFMA R4, R87, R23, R4 ;  /* 0x0000001757047223 */ /* 0x000fca0000000004 */
[----:B------:R-:W-:-:S05]  /*4e90*/  F2FP.F16.F32.PACK_AB R4, RZ, R4 ;  /* 0x00000004ff04723e */ /* 0x000fca00000000ff */
[----:B------:R3:W-:Y:S01]  /*4ea0*/  STG.E.U16 desc[UR38][R12.64+0xf2], R4 ;  /* 0x0000f2040c007986 */ /* 0x0007e2000c101526 */
[----:B------:R-:W-:Y:S05]  /*4eb0*/  BRA `(.L_x_158) ;  /* 0x0000001000d07947 */ /* 0x000fea0003800000 */
.L_x_33:
[----:B------:R-:W-:Y:S01]  /*4ec0*/  ISETP.GT.AND P3, PT, R4, 0x1, PT ;  /* 0x000000010400780c */ /* 0x000fe20003f64270 */
[----:B------:R-:W-:Y:S01]  /*4ed0*/  ULDC.64 UR4, c[0x0][0x5c0] ;  /* 0x0001700000047ab9 */ /* 0x000fe20000000a00 */
[-C--:B------:R-:W-:Y:S01]  /*4ee0*/  FMUL R24, R24, R23.reuse ;  /* 0x0000001718187220 */ /* 0x080fe20000400000 */
[----:B------:R-:W-:Y:S01]  /*4ef0*/  LEA R6, P4, R106, UR4, 0x1 ;  /* 0x000000046a067c11 */ /* 0x000fe2000f8808ff */
[-C--:B------:R-:W-:Y:S01]  /*4f00*/  FMUL R25, R25, R23.reuse ;  /* 0x0000001719197220 */ /* 0x080fe20000400000 */
[----:B------:R-:W-:Y:S01]  /*4f10*/  ISETP.GT.AND P0, PT, R3, RZ, P3 ;  /* 0x000000ff0300720c */ /* 0x000fe20001f04270 */
[-C--:B------:R-:W-:Y:S01]  /*4f20*/  FMUL R26, R26, R23.reuse ;  /* 0x000000171a1a7220 */ /* 0x080fe20000400000 */
[----:B------:R-:W-:Y:S01]  /*4f30*/  F2FP.F16.F32.PACK_AB R24, RZ, R24 ;  /* 0x00000018ff18723e */ /* 0x000fe200000000ff */
[-C--:B------:R-:W-:Y:S01]  /*4f40*/  FMUL R27, R27, R23.reuse ;  /* 0x000000171b1b7220 */ /* 0x080fe20000400000 */
[----:B------:R-:W-:Y:S01]  /*4f50*/  LEA.HI.X R7, R106, UR5, R103, 0x1, P4 ;  /* 0x000000056a077c11 */ /* 0x000fe2000a0f0c67 */
[----:B------:R-:W-:Y:S01]  /*4f60*/  FMUL R28, R28, R23 ;  /* 0x000000171c1c7220 */ /* 0x000fe20000400000 */
[----:B------:R-:W-:Y:S01]  /*4f70*/  F2FP.F16.F32.PACK_AB R25, RZ, R25 ;  /* 0x00000019ff19723e */ /* 0x000fe200000000ff */
[-C--:B------:R-:W-:Y:S01]  /*4f80*/  FMUL R29, R29, R23.reuse ;  /* 0x000000171d1d7220 */ /* 0x080fe20000400000 */
[----:B------:R-:W-:Y:S01]  /*4f90*/  ISETP.GT.AND P2, PT, R3, 0x8, P2 ;  /* 0x000000080300780c */ /* 0x000fe20001744270 */
[----:B------:R-:W-:Y:S01]  /*4fa0*/  @P1 STG.E.U16 desc[UR38][R6.64], R24 ;  /* 0x0000001806001986 */ /* 0x000fe2000c101526 */
[----:B------:R-:W-:Y:S01]  /*4fb0*/  ISETP.GT.AND P1, PT, R4, 0x8, PT ;  /* 0x000000080400780c */ /* 0x000fe20003f24270 */
[-C--:B------:R-:W-:Y:S01]  /*4fc0*/  FMUL R30, R30, R23.reuse ;  /* 0x000000171e1e7220 */ /* 0x080fe20000400000 */
[C---:B------:R-:W-:Y:S01]  /*4fd0*/  SHF.L.U64.HI R5, R91.reuse, 0x1, R92 ;  /* 0x000000015b057819 */ /* 0x040fe2000001025c */
[----:B------:R-:W-:Y:S01]  /*4fe0*/  @P0 STG.E.U16 desc[UR38][R6.64+0x2], R25 ;  /* 0x0000021906000986 */ /* 0x000fe2000c101526 */
[----:B------:R-:W-:Y:S01]  /*4ff0*/  LEA R8, P5, R91, R6, 0x1 ;  /* 0x000000065b087211 */ /* 0x000fe200078a08ff */
[-C--:B------:R-:W-:Y:S01]  /*5000*/  FMUL R31, R31, R23.reuse ;  /* 0x000000171f1f7220 */ /* 0x080fe20000400000 */
[----:B------:R-:W-:Y:S01]  /*5010*/  ISETP.GT.AND P3, PT, R3, 0x8, P3 ;  /* 0x000000080300780c */ /* 0x000fe20001f64270 */
[-C--:B------:R-:W-:Y:S01]  /*5020*/  FMUL R32, R32, R23.reuse ;  /* 0x0000001720207220 */ /* 0x080fe20000400000 */
[----:B------:R-:W-:Y:S01]  /*5030*/  ISETP.GT.AND P0, PT, R4, 0x9, PT ;  /* 0x000000090400780c */ /* 0x000fe20003f04270 */
[----:B------:R-:W-:Y:S01]  /*5040*/  IMAD.X R9, R5, 0x1, R7, P5 ;  /* 0x0000000105097824 */ /* 0x000fe200028e0607 */
[----:B------:R-:W-:Y:S01]  /*5050*/  ISETP.GT.AND P4, PT, R3, RZ, P1 ;  /* 0x000000ff0300720c */ /* 0x000fe20000f84270 */
[-C--:B------:R-:W-:Y:S01]  /*5060*/  FMUL R33, R33, R23.reuse ;  /* 0x0000001721217220 */ /* 0x080fe20000400000 */
[----:B------:R-:W-:Y:S01]  /*5070*/  F2FP.F16.F32.PACK_AB R26, RZ, R26 ;  /* 0x0000001aff1a723e */ /* 0x000fe200000000ff */
[-C--:B------:R-:W-:Y:S01]  /*5080*/  FMUL R34, R34, R23.reuse ;  /* 0x0000001722227220 */ /* 0x080fe20000400000 */
[----:B------:R-:W-:Y:S01]  /*5090*/  ISETP.GT.AND P5, PT, R3, RZ, P0 ;  /* 0x000000ff0300720c */ /* 0x000fe200007a4270 */
[----:B------:R-:W-:Y:S01]  /*50a0*/  FMUL R35, R35, R23 ;  /* 0x0000001723237220 */ /* 0x000fe20000400000 */
[----:B------:R-:W-:Y:S01]  /*50b0*/  F2FP.F16.F32.PACK_AB R27, RZ, R27 ;  /* 0x0000001bff1b723e */ /* 0x000fe200000000ff */
[----:B------:R-:W-:Y:S01]  /*50c0*/  @P2 STG.E.U16 desc[UR38][R8.64], R26 ;  /* 0x0000001a08002986 */ /* 0x000fe2000c101526 */
[----:B------:R-:W-:Y:S01]  /*50d0*/  F2FP.F16.F32.PACK_AB R28, RZ, R28 ;  /* 0x0000001cff1c723e */ /* 0x000fe200000000ff */
[-C--:B------:R-:W-:Y:S01]  /*50e0*/  FMUL R36, R36, R23.reuse ;  /* 0x0000001724247220 */ /* 0x080fe20000400000 */
[----:B------:R-:W-:Y:S01]  /*50f0*/  ISETP.GT.AND P2, PT, R3, 0x8, P1 ;  /* 0x000000080300780c */ /* 0x000fe20000f44270 */
[----:B------:R-:W-:Y:S01]  /*5100*/  @P3 STG.E.U16 desc[UR38][R8.64+0x2], R27 ;  /* 0x0000021b08003986 */ /* 0x000fe2000c101526 */
[----:B------:R-:W-:Y:S01]  /*5110*/  ISETP.GT.AND P1, PT, R4, 0x10, PT ;  /* 0x000000100400780c */ /* 0x000fe20003f24270 */
[----:B------:R-:W-:Y:S01]  /*5120*/  FMUL R37, R37, R23 ;  /* 0x0000001725257220 */ /* 0x000fe20000400000 */
[----:B------:R-:W-:Y:S01]  /*5130*/  F2FP.F16.F32.PACK_AB R29, RZ, R29 ;  /* 0x0000001dff1d723e */ /* 0x000fe200000000ff */
[----:B------:R-:W-:Y:S01]  /*5140*/  @P4 STG.E.U16 desc[UR38][R6.64+0x10], R28 ;  /* 0x0000101c06004986 */ /* 0x000fe2000c101526 */
[C---:B------:R-:W-:Y:S01]  /*5150*/  ISETP.GT.AND P3, PT, R3.reuse, 0x8, P0 ;  /* 0x000000080300780c */ /* 0x040fe20000764270 */
[-C--:B------:R-:W-:Y:S01]  /*5160*/  FMUL R38, R38, R23.reuse ;  /* 0x0000001726267220 */ /* 0x080fe20000400000 */
[----:B------:R-:W-:Y:S01]  /*5170*/  ISETP.GT.AND P0, PT, R4, 0x11, PT ;  /* 0x000000110400780c */ /* 0x000fe20003f04270 */
[----:B------:R-:W-:Y:S01]  /*5180*/  @P5 STG.E.U16 desc[UR38][R6.64+0x12], R29 ;  /* 0x0000121d06005986 */ /* 0x000fe2000c101526 */
        /* <DEDUP_REMOVED lines=161> */
[----:B------:R-:W-:Y:S01]  /*5ba0*/  FMUL R87, R87, R23 ;  /* 0x0000001757577220 */ /* 0x000fe20000400000 */
[----:B------:R-:W-:-:S02]  /*5bb0*/  F2FP.F16.F32.PACK_AB R62, RZ, R62 ;  /* 0x0000003eff3e723e */ /* 0x000fc400000000ff */
[C---:B------:R-:W-:Y:S02]  /*5bc0*/  ISETP.GT.AND P5, PT, R3.reuse, RZ, P0 ;  /* 0x000000ff0300720c */ /* 0x040fe400007a4270 */
[----:B------:R-:W-:Y:S01]  /*5bd0*/  F2FP.F16.F32.PACK_AB R63, RZ, R63 ;  /* 0x0000003fff3f723e */ /* 0x000fe200000000ff */
[----:B------:R-:W-:Y:S01]  /*5be0*/  @P2 STG.E.U16 desc[UR38][R8.64+0x90], R62 ;  /* 0x0000903e08002986 */ /* 0x000fe2000c101526 */
[----:B------:R-:W-:Y:S02]  /*5bf0*/  F2FP.F16.F32.PACK_AB R64, RZ, R64 ;  /* 0x00000040ff40723e */ /* 0x000fe400000000ff */
[C---:B------:R-:W-:Y:S01]  /*5c00*/  ISETP.GT.AND P2, PT, R3.reuse, 0x8, P1 ;  /* 0x000000080300780c */ /* 0x040fe20000f44270 */
[----:B------:R-:W-:Y:S01]  /*5c10*/  @P3 STG.E.U16 desc[UR38][R8.64+0x92], R63 ;  /* 0x0000923f08003986 */ /* 0x000fe2000c101526 */
[----:B------:R-:W-:Y:S02]  /*5c20*/  ISETP.GT.AND P1, PT, R4, 0x58, PT ;  /* 0x000000580400780c */ /* 0x000fe40003f24270 */
[----:B------:R-:W-:Y:S01]  /*5c30*/  F2FP.F16.F32.PACK_AB R65, RZ, R65 ;  /* 0x00000041ff41723e */ /* 0x000fe200000000ff */
[----:B------:R-:W-:Y:S01]  /*5c40*/  @P4 STG.E.U16 desc[UR38][R6.64+0xa0], R64 ;  /* 0x0000a04006004986 */ /* 0x000fe2000c101526 */
[----:B------:R-:W-:-:S02]  /*5c50*/  ISETP.GT.AND P3, PT, R3, 0x8, P0 ;  /* 0x000000080300780c */ /* 0x000fc40000764270 */
[----:B------:R-:W-:Y:S01]  /*5c60*/  ISETP.GT.AND P0, PT, R4, 0x59, PT ;  /* 0x000000590400780c */ /* 0x000fe20003f04270 */
[----:B------:R-:W-:Y:S01]  /*5c70*/  @P5 STG.E.U16 desc[UR38][R6.64+0xa2], R65 ;  /* 0x0000a24106005986 */ /* 0x000fe2000c101526 */
[C---:B------:R-:W-:Y:S02]  /*5c80*/  ISETP.GT.AND P4, PT, R3.reuse, RZ, P1 ;  /* 0x000000ff0300720c */ /* 0x040fe40000f84270 */
[----:B------:R-:W-:Y:S02]  /*5c90*/  F2FP.F16.F32.PACK_AB R66, RZ, R66 ;  /* 0x00000042ff42723e */ /* 0x000fe400000000ff */
[----:B------:R-:W-:Y:S02]  /*5ca0*/  ISETP.GT.AND P5, PT, R3, RZ, P0 ;  /* 0x000000ff0300720c */ /* 0x000fe400007a4270 */
[----:B------:R-:W-:Y:S01]  /*5cb0*/  F2FP.F16.F32.PACK_AB R67, RZ, R67 ;  /* 0x00000043ff43723e */ /* 0x000fe200000000ff */
[----:B------:R-:W-:Y:S01]  /*5cc0*/  @P2 STG.E.U16 desc[UR38][R8.64+0xa0], R66 ;  /* 0x0000a04208002986 */ /* 0x000fe2000c101526 */
[----:B------:R-:W-:-:S02]  /*5cd0*/  F2FP.F16.F32.PACK_AB R68, RZ, R68 ;  /* 0x00000044ff44723e */ /* 0x000fc400000000ff */
[C---:B------:R-:W-:Y:S01]  /*5ce0*/  ISETP.GT.AND P2, PT, R3.reuse, 0x8, P1 ;  /* 0x000000080300780c */ /* 0x040fe20000f44270 */
[----:B------:R-:W-:Y:S01]  /*5cf0*/  @P3 STG.E.U16 desc[UR38][R8.64+0xa2], R67 ;  /* 0x0000a24308003986 */ /* 0x000fe2000c101526 */
[C---:B------:R-:W-:Y:S02]  /*5d00*/  ISETP.GT.AND P1, PT, R4.reuse, 0x60, PT ;  /* 0x000000600400780c */ /* 0x040fe40003f24270 */
[----:B------:R-:W-:Y:S01]  /*5d10*/  F2FP.F16.F32.PACK_AB R69, RZ, R69 ;  /* 0x00000045ff45723e */ /* 0x000fe200000000ff */
[----:B------:R-:W-:Y:S01]  /*5d20*/  @P4 STG.E.U16 desc[UR38][R6.64+0xb0], R68 ;  /* 0x0000b04406004986 */ /* 0x000fe2000c101526 */
[C---:B------:R-:W-:Y:S02]  /*5d30*/  ISETP.GT.AND P3, PT, R3.reuse, 0x8, P0 ;  /* 0x000000080300780c */ /* 0x040fe40000764270 */
[----:B------:R-:W-:Y:S01]  /*5d40*/  ISETP.GT.AND P0, PT, R4, 0x61, PT ;  /* 0x000000610400780c */ /* 0x000fe20003f04270 */
[----:B------:R-:W-:Y:S01]  /*5d50*/  @P5 STG.E.U16 desc[UR38][R6.64+0xb2], R69 ;  /* 0x0000b24506005986 */ /* 0x000fe2000c101526 */
[----:B------:R-:W-:-:S02]  /*5d60*/  ISETP.GT.AND P4, PT, R3, RZ, P1 ;  /* 0x000000ff0300720c */ /* 0x000fc40000f84270 */
[C---:B------:R-:W-:Y:S02]  /*5d70*/  ISETP.GT.AND P5, PT, R3.reuse, RZ, P0 ;  /* 0x000000ff0300720c */ /* 0x040fe400007a4270 */
[----:B------:R-:W-:Y:S02]  /*5d80*/  F2FP.F16.F32.PACK_AB R70, RZ, R70 ;  /* 0x00000046ff46723e */ /* 0x000fe400000000ff */
[----:B------:R-:W-:Y:S02]  /*5d90*/  F2FP.F16.F32.PACK_AB R71, RZ, R71 ;  /* 0x00000047ff47723e */ /* 0x000fe400000000ff */
[----:B------:R-:W-:Y:S01]  /*5da0*/  F2FP.F16.F32.PACK_AB R72, RZ, R72 ;  /* 0x00000048ff48723e */ /* 0x000fe200000000ff */
[----:B------:R-:W-:Y:S01]  /*5db0*/  @P2 STG.E.U16 desc[UR38][R8.64+0xb0], R70 ;  /* 0x0000b04608002986 */ /* 0x000fe2000c101526 */
[----:B------:R-:W-:Y:S02]  /*5dc0*/  F2FP.F16.F32.PACK_AB R73, RZ, R73 ;  /* 0x00000049ff49723e */ /* 0x000fe400000000ff */
[C---:B------:R-:W-:Y:S01]  /*5dd0*/  ISETP.GT.AND P1, PT, R3.reuse, 0x8, P1 ;  /* 0x000000080300780c */ /* 0x040fe20000f24270 */
[----:B------:R-:W-:Y:S01]  /*5de0*/  @P3 STG.E.U16 desc[UR38][R8.64+0xb2], R71 ;  /* 0x0000b24708003986 */ /* 0x000fe2000c101526 */
[----:B------:R-:W-:-:S02]  /*5df0*/  ISETP.GT.AND P2, PT, R3, 0x8, P0 ;  /* 0x000000080300780c */ /* 0x000fc40000744270 */
[C---:B------:R-:W-:Y:S01]  /*5e00*/  ISETP.GT.AND P0, PT, R4.reuse, 0x69, PT ;  /* 0x000000690400780c */ /* 0x040fe20003f04270 */
[----:B------:R-:W-:Y:S01]  /*5e10*/  @P4 STG.E.U16 desc[UR38][R6.64+0xc0], R72 ;  /* 0x0000c04806004986 */ /* 0x000fe2000c101526 */
[----:B------:R-:W-:Y:S02]  /*5e20*/  ISETP.GT.AND P4, PT, R4, 0x68, PT ;  /* 0x000000680400780c */ /* 0x000fe40003f84270 */
[----:B------:R-:W-:Y:S01]  /*5e30*/  F2FP.F16.F32.PACK_AB R74, RZ, R74 ;  /* 0x0000004aff4a723e */ /* 0x000fe200000000ff */
[----:B------:R-:W-:Y:S01]  /*5e40*/  @P5 STG.E.U16 desc[UR38][R6.64+0xc2], R73 ;  /* 0x0000c24906005986 */ /* 0x000fe2000c101526 */
[C---:B------:R-:W-:Y:S02]  /*5e50*/  ISETP.GT.AND P5, PT, R3.reuse, RZ, P4 ;  /* 0x000000ff0300720c */ /* 0x040fe400027a4270 */
[----:B------:R-:W-:Y:S01]  /*5e60*/  ISETP.GT.AND P3, PT, R3, RZ, P0 ;  /* 0x000000ff0300720c */ /* 0x000fe20000764270 */
[----:B------:R-:W-:Y:S01]  /*5e70*/  @P1 STG.E.U16 desc[UR38][R8.64+0xc0], R74 ;  /* 0x0000c04a08001986 */ /* 0x000fe2000c101526 */
[----:B------:R-:W-:-:S02]  /*5e80*/  F2FP.F16.F32.PACK_AB R75, RZ, R75 ;  /* 0x0000004bff4b723e */ /* 0x000fc400000000ff */
[----:B------:R-:W-:Y:S02]  /*5e90*/  F2FP.F16.F32.PACK_AB R76, RZ, R76 ;  /* 0x0000004cff4c723e */ /* 0x000fe400000000ff */
[C---:B------:R-:W-:Y:S01]  /*5ea0*/  ISETP.GT.AND P4, PT, R3.reuse, 0x8, P4 ;  /* 0x000000080300780c */ /* 0x040fe20002784270 */
[----:B------:R-:W-:Y:S01]  /*5eb0*/  @P2 STG.E.U16 desc[UR38][R8.64+0xc2], R75 ;  /* 0x0000c24b08002986 */ /* 0x000fe2000c101526 */
[----:B------:R-:W-:Y:S02]  /*5ec0*/  F2FP.F16.F32.PACK_AB R77, RZ, R77 ;  /* 0x0000004dff4d723e */ /* 0x000fe400000000ff */
[C---:B------:R-:W-:Y:S01]  /*5ed0*/  ISETP.GT.AND P2, PT, R4.reuse, 0x71, PT ;  /* 0x000000710400780c */ /* 0x040fe20003f44270 */
[----:B------:R-:W-:Y:S01]  /*5ee0*/  @P5 STG.E.U16 desc[UR38][R6.64+0xd0], R76 ;  /* 0x0000d04c06005986 */ /* 0x000fe2000c101526 */
[----:B------:R-:W-:Y:S02]  /*5ef0*/  ISETP.GT.AND P5, PT, R3, 0x8, P0 ;  /* 0x000000080300780c */ /* 0x000fe400007a4270 */
[C---:B------:R-:W-:Y:S01]  /*5f00*/  ISETP.GT.AND P1, PT, R4.reuse, 0x78, PT ;  /* 0x000000780400780c */ /* 0x040fe20003f24270 */
[----:B------:R-:W-:Y:S01]  /*5f10*/  @P3 STG.E.U16 desc[UR38][R6.64+0xd2], R77 ;  /* 0x0000d24d06003986 */ /* 0x000fe2000c101526 */
[----:B------:R-:W-:-:S02]  /*5f20*/  ISETP.GT.AND P3, PT, R4, 0x70, PT ;  /* 0x000000700400780c */ /* 0x000fc40003f64270 */
[----:B------:R-:W-:Y:S01]  /*5f30*/  ISETP.GT.AND P0, PT, R4, 0x79, PT ;  /* 0x000000790400780c */ /* 0x000fe20003f04270 */
[----:B------:R-:W-:Y:S01]  /*5f40*/  @P4 IMAD.MOV.U32 R4, RZ, RZ, R8 ;  /* 0x000000ffff044224 */ /* 0x000fe200078e0008 */
[----:B------:R-:W-:Y:S01]  /*5f50*/  F2FP.F16.F32.PACK_AB R78, RZ, R78 ;  /* 0x0000004eff4e723e */ /* 0x000fe200000000ff */
[----:B------:R-:W-:Y:S01]  /*5f60*/  @P4 IMAD.MOV.U32 R5, RZ, RZ, R9 ;  /* 0x000000ffff054224 */ /* 0x000fe200078e0009 */
[----:B------:R-:W-:Y:S02]  /*5f70*/  F2FP.F16.F32.PACK_AB R79, RZ, R79 ;  /* 0x0000004fff4f723e */ /* 0x000fe400000000ff */
[----:B------:R-:W-:Y:S02]  /*5f80*/  F2FP.F16.F32.PACK_AB R80, RZ, R80 ;  /* 0x00000050ff50723e */ /* 0x000fe400000000ff */
[----:B------:R0:W-:Y:S01]  /*5f90*/  @P4 STG.E.U16 desc[UR38][R4.64+0xd0], R78 ;  /* 0x0000d04e04004986 */ /* 0x0001e2000c101526 */
[----:B------:R-:W-:Y:S02]  /*5fa0*/  ISETP.GT.AND P4, PT, R3, RZ, P2 ;  /* 0x000000ff0300720c */ /* 0x000fe40001784270 */
[----:B------:R-:W-:-:S02]  /*5fb0*/  F2FP.F16.F32.PACK_AB R81, RZ, R81 ;  /* 0x00000051ff51723e */ /* 0x000fc400000000ff */
[----:B------:R-:W-:Y:S02]  /*5fc0*/  ISETP.GT.AND P2, PT, R3, 0x8, P2 ;  /* 0x000000080300780c */ /* 0x000fe40001744270 */
[----:B------:R-:W-:Y:S02]  /*5fd0*/  F2FP.F16.F32.PACK_AB R82, RZ, R82 ;  /* 0x00000052ff52723e */ /* 0x000fe400000000ff */
[----:B------:R-:W-:Y:S02]  /*5fe0*/  F2FP.F16.F32.PACK_AB R83, RZ, R83 ;  /* 0x00000053ff53723e */ /* 0x000fe400000000ff */
[----:B------:R-:W-:Y:S01]  /*5ff0*/  F2FP.F16.F32.PACK_AB R84, RZ, R84 ;  /* 0x00000054ff54723e */ /* 0x000fe200000000ff */
[----:B0-----:R-:W-:Y:S01]  /*6000*/  @P5 IMAD.MOV.U32 R4, RZ, RZ, R8 ;  /* 0x000000ffff045224 */ /* 0x001fe200078e0008 */
[----:B------:R-:W-:Y:S01]  /*6010*/  F2FP.F16.F32.PACK_AB R85, RZ, R85 ;  /* 0x00000055ff55723e */ /* 0x000fe200000000ff */
[----:B------:R-:W-:Y:S01]  /*6020*/  @P5 IMAD.MOV.U32 R5, RZ, RZ, R9 ;  /* 0x000000ffff055224 */ /* 0x000fe200078e0009 */
[----:B------:R-:W-:-:S02]  /*6030*/  F2FP.F16.F32.PACK_AB R86, RZ, R86 ;  /* 0x00000056ff56723e */ /* 0x000fc400000000ff */
[----:B------:R-:W-:Y:S02]  /*6040*/  F2FP.F16.F32.PACK_AB R87, RZ, R87 ;  /* 0x00000057ff57723e */ /* 0x000fe400000000ff */
[----:B------:R0:W-:Y:S01]  /*6050*/  @P5 STG.E.U16 desc[UR38][R4.64+0xd2], R79 ;  /* 0x0000d24f04005986 */ /* 0x0001e2000c101526 */
[C---:B------:R-:W-:Y:S02]  /*6060*/  ISETP.GT.AND P5, PT, R3.reuse, RZ, P3 ;  /* 0x000000ff0300720c */ /* 0x040fe40001fa4270 */
[----:B------:R-:W-:-:S11]  /*6070*/  ISETP.GT.AND P3, PT, R3, 0x8, P3 ;  /* 0x000000080300780c */ /* 0x000fd60001f64270 */
[----:B0-----:R-:W-:Y:S02]  /*6080*/  @P5 IMAD.MOV.U32 R4, RZ, RZ, R6 ;  /* 0x000000ffff045224 */ /* 0x001fe400078e0006 */
[----:B------:R-:W-:-:S05]  /*6090*/  @P5 IMAD.MOV.U32 R5, RZ, RZ, R7 ;  /* 0x000000ffff055224 */ /* 0x000fca00078e0007 */
[----:B------:R0:W-:Y:S01]  /*60a0*/  @P5 STG.E.U16 desc[UR38][R4.64+0xe0], R80 ;  /* 0x0000e05004005986 */ /* 0x0001e2000c101526 */
[C---:B------:R-:W-:Y:S02]  /*60b0*/  ISETP.GT.AND P5, PT, R3.reuse, RZ, P0 ;  /* 0x000000ff0300720c */ /* 0x040fe400007a4270 */
[----:B------:R-:W-:Y:S01]  /*60c0*/  ISETP.GT.AND P0, PT, R3, 0x8, P0 ;  /* 0x000000080300780c */ /* 0x000fe20000704270 */
[----:B0-----:R-:W-:Y:S02]  /*60d0*/  @P4 IMAD.MOV.U32 R4, RZ, RZ, R6 ;  /* 0x000000ffff044224 */ /* 0x001fe400078e0006 */
[----:B------:R-:W-:-:S05]  /*60e0*/  @P4 IMAD.MOV.U32 R5, RZ, RZ, R7 ;  /* 0x000000ffff054224 */ /* 0x000fca00078e0007 */
[----:B------:R0:W-:Y:S01]  /*60f0*/  @P4 STG.E.U16 desc[UR38][R4.64+0xe2], R81 ;  /* 0x0000e25104004986 */ /* 0x0001e2000c101526 */
[C---:B------:R-:W-:Y:S02]  /*6100*/  ISETP.GT.AND P4, PT, R3.reuse, RZ, P1 ;  /* 0x000000ff0300720c */ /* 0x040fe40000f84270 */
[----:B------:R-:W-:Y:S01]  /*6110*/  ISETP.GT.AND P1, PT, R3, 0x8, P1 ;  /* 0x000000080300780c */ /* 0x000fe20000f24270 */
[----:B0-----:R-:W-:Y:S02]  /*6120*/  @P3 IMAD.MOV.U32 R4, RZ, RZ, R8 ;  /* 0x000000ffff043224 */ /* 0x001fe400078e0008 */
[----:B------:R-:W-:-:S05]  /*6130*/  @P3 IMAD.MOV.U32 R5, RZ, RZ, R9 ;  /* 0x000000ffff053224 */ /* 0x000fca00078e0009 */
[----:B------:R0:W-:Y:S02]  /*6140*/  @P3 STG.E.U16 desc[UR38][R4.64+0xe0], R82 ;  /* 0x0000e05204003986 */ /* 0x0001e4000c101526 */
[----:B0-----:R-:W-:Y:S02]  /*6150*/  @P2 IMAD.MOV.U32 R4, RZ, RZ, R8 ;  /* 0x000000ffff042224 */ /* 0x001fe400078e0008 */
[----:B------:R-:W-:-:S05]  /*6160*/  @P2 IMAD.MOV.U32 R5, RZ, RZ, R9 ;  /* 0x000000ffff052224 */ /* 0x000fca00078e0009 */
[----:B------:R0:W-:Y:S02]  /*6170*/  @P2 STG.E.U16 desc[UR38][R4.64+0xe2], R83 ;  /* 0x0000e25304002986 */ /* 0x0001e4000c101526 */
[----:B0-----:R-:W-:Y:S02]  /*6180*/  @P4 IMAD.MOV.U32 R4, RZ, RZ, R6 ;  /* 0x000000ffff044224 */ /* 0x001fe400078e0006 */
[----:B------:R-:W-:-:S05]  /*6190*/  @P4 IMAD.MOV.U32 R5, RZ, RZ, R7 ;  /* 0x000000ffff054224 */ /* 0x000fca00078e0007 */
[----:B------:R0:W-:Y:S04]  /*61a0*/  @P4 STG.E.U16 desc[UR38][R4.64+0xf0], R84 ;  /* 0x0000f05404004986 */ /* 0x0001e8000c101526 */
[----:B------:R1:W-:Y:S01]  /*61b0*/  @P5 STG.E.U16 desc[UR38][R6.64+0xf2], R85 ;  /* 0x0000f25506005986 */ /* 0x0003e2000c101526 */
[----:B0-----:R-:W-:Y:S02]  /*61c0*/  @P1 IMAD.MOV.U32 R4, RZ, RZ, R8 ;  /* 0x000000ffff041224 */ /* 0x001fe400078e0008 */
[----:B------:R-:W-:-:S05]  /*61d0*/  @P1 IMAD.MOV.U32 R5, RZ, RZ, R9 ;  /* 0x000000ffff051224 */ /* 0x000fca00078e0009 */
[----:B------:R1:W-:Y:S04]  /*61e0*/  @P1 STG.E.U16 desc[UR38][R4.64+0xf0], R86 ;  /* 0x0000f05604001986 */ /* 0x0003e8000c101526 */
[----:B------:R1:W-:Y:S02]  /*61f0*/  @P0 STG.E.U16 desc[UR38][R8.64+0xf2], R87 ;  /* 0x0000f25708000986 */ /* 0x0003e4000c101526 */
.L_x_158:
[----:B------:R-:W-:Y:S05]  /*6200*/  BSYNC B0 ;  /* 0x0000000000007941 */ /* 0x000fea0003800000 */
.L_x_32:
[----:B------:R-:W-:Y:S01]  /*6210*/  IADD3 R16, P0, R16, UR36, RZ ;  /* 0x0000002410107c10 */ /* 0x000fe2000ff1e0ff */
[----:B------:R-:W-:Y:S01]  /*6220*/  ULDC.64 UR4, c[0x0][0x650] ;  /* 0x0001940000047ab9 */ /* 0x000fe20000000a00 */
[----:B------:R-:W-:Y:S01]  /*6230*/  PRMT R3, RZ, 0x7610, R3 ;  /* 0x00007610ff037816 */ /* 0x000fe20000000003 */
[----:B------:R-:W-:Y:S01]  /*6240*/  IMAD.MOV.U32 R100, RZ, RZ, -0x1 ;  /* 0xffffffffff647424 */ /* 0x000fe200078e00ff */
[----:B------:R-:W-:Y:S01]  /*6250*/  IADD3.X R17, R17, UR42, RZ, P0, !PT ;  /* 0x0000002a11117c10 */ /* 0x000fe200087fe4ff */
[----:B------:R-:W-:Y:S01]  /*6260*/  IMAD.MOV.U32 R101, RZ, RZ, -0x1 ;  /* 0xffffffffff657424 */ /* 0x000fe200078e00ff */
[----:B------:R-:W-:-:S04]  /*6270*/  ISETP.GE.U32.AND P0, PT, R16, UR4, PT ;  /* 0x0000000410007c0c */ /* 0x000fc8000bf06070 */
[----:B------:R-:W-:-:S13]  /*6280*/  ISETP.GE.U32.AND.EX P0, PT, R17, UR5, PT, P0 ;  /* 0x0000000511007c0c */ /* 0x000fda000bf06100 */
[----:B------:R-:W-:Y:S05]  /*6290*/  @P0 BRA `(.L_x_159) ;  /* 0x00000004004c0947 */ /* 0x000fea0003800000 */
[----:B------:R-:W0:Y:S01]  /*62a0*/  LDC.64 R10, c[0x0][0x628] ;  /* 0x00018a00ff0a7b82 */ /* 0x000e220000000a00 */
[----:B---3--:R-:W3:Y:S01]  /*62b0*/  S2R R12, SR_CTAID.X ;  /* 0x00000000000c7919 */ /* 0x008ee20000002500 */
[----:B-12-4-:R-:W-:Y:S02]  /*62c0*/  IMAD.MOV.U32 R8, RZ, RZ, R16 ;  /* 0x000000ffff087224 */ /* 0x016fe400078e0010 */
[----:B------:R-:W-:Y:S01]  /*62d0*/  IMAD.MOV.U32 R9, RZ, RZ, R17 ;  /* 0x000000ffff097224 */ /* 0x000fe200078e0011 */
[----:B------:R-:W1:Y:S03]  /*62e0*/  S2R R20, SR_CTAID.Y ;  /* 0x0000000000147919 */ /* 0x000e660000002600 */
[----:B------:R-:W2:Y:S08]  /*62f0*/  LDC R0, c[0x0][0x630] ;  /* 0x00018c00ff007b82 */ /* 0x000eb00000000800 */
[----:B------:R-:W4:Y:S01]  /*6300*/  LDC.64 R14, c[0x0][0x620] ;  /* 0x00018800ff0e7b82 */ /* 0x000f220000000a00 */
[----:B0-----:R-:W-:-:S04]  /*6310*/  ISETP.NE.U32.AND P0, PT, R10, RZ, PT ;  /* 0x000000ff0a00720c */ /* 0x001fc80003f05070 */
[----:B------:R-:W-:-:S13]  /*6320*/  ISETP.NE.AND.EX P0, PT, R11, RZ, PT, P0 ;  /* 0x000000ff0b00720c */ /* 0x000fda0003f05300 */
[----:B-1234-:R-:W-:Y:S05]  /*6330*/  @!P0 BRA `(.L_x_160) ;  /* 0x0000000000288947 */ /* 0x01efea0003800000 */
        /* <DEDUP_REMOVED lines=10> */
.L_x_160:
[-CC-:B------:R-:W-:Y:S01]  /*63e0*/  SHF.R.U64 R101, R8, R0.reuse, R9.reuse ;  /* 0x0000000008657219 */ /* 0x180fe20000001209 */
[----:B------:R-:W0:Y:S01]  /*63f0*/  LDC.64 R26, c[0x0][0x640] ;  /* 0x00019000ff1a7b82 */ /* 0x000e220000000a00 */
[----:B------:R-:W-:Y:S01]  /*6400*/  SHF.R.U32.HI R0, RZ, R0, R9 ;  /* 0x00000000ff007219 */ /* 0x000fe20000011609 */
[----:B------:R-:W-:Y:S01]  /*6410*/  ULDC UR4, c[0x0][0x150] ;  /* 0x0000540000047ab9 */ /* 0x000fe20000000800 */
[----:B------:R-:W-:Y:S02]  /*6420*/  IADD3 R3, P0, RZ, -R101, RZ ;  /* 0x80000065ff037210 */ /* 0x000fe40007f1e0ff */
[----:B------:R-:W-:-:S03]  /*6430*/  I2FP.F32.U32 R7, R12 ;  /* 0x0000000c00077245 */ /* 0x000fc60000201000 */
[----:B------:R-:W1:Y:S01]  /*6440*/  LDC R6, c[0x0][0x618] ;  /* 0x00018600ff067b82 */ /* 0x000e620000000800 */
[----:B------:R-:W-:Y:S02]  /*6450*/  IMAD.X R5, RZ, RZ, ~R0, P0 ;  /* 0x000000ffff057224 */ /* 0x000fe400000e0e00 */
[----:B------:R-:W-:Y:S01]  /*6460*/  FMUL R7, R7, UR4 ;  /* 0x0000000407077c20 */ /* 0x000fe20008400000 */
[----:B------:R-:W-:Y:S01]  /*6470*/  ULDC UR4, c[0x0][0x154] ;  /* 0x0000550000047ab9 */ /* 0x000fe20000000800 */
[-C--:B------:R-:W-:Y:S02]  /*6480*/  IMAD R0, R5, R14.reuse, RZ ;  /* 0x0000000e05007224 */ /* 0x080fe400078e02ff */
[C---:B------:R-:W-:Y:S01]  /*6490*/  IMAD.WIDE.U32 R4, R3.reuse, R14, R16 ;  /* 0x0000000e03047225 */ /* 0x040fe200078e0010 */
[----:B------:R-:W2:Y:S01]  /*64a0*/  LDC R8, c[0x0][0x608] ;  /* 0x00018200ff087b82 */ /* 0x000ea20000000800 */
[----:B------:R-:W3:Y:S02]  /*64b0*/  F2I.U32.TRUNC.NTZ R7, R7 ;  /* 0x0000000700077305 */ /* 0x000ee4000020f000 */
[----:B------:R-:W-:Y:S01]  /*64c0*/  IMAD R3, R3, R15, R0 ;  /* 0x0000000f03037224 */ /* 0x000fe200078e0200 */
[----:B------:R-:W-:-:S03]  /*64d0*/  I2FP.F32.U32 R0, R20 ;  /* 0x0000001400007245 */ /* 0x000fc60000201000 */
[----:B------:R-:W-:Y:S01]  /*64e0*/  IMAD.IADD R3, R5, 0x1, R3 ;  /* 0x0000000105037824 */ /* 0x000fe200078e0203 */
[----:B------:R-:W4:Y:S01]  /*64f0*/  LDC R11, c[0x0][0x658] ;  /* 0x00019600ff0b7b82 */ /* 0x000f220000000800 */
[----:B0-----:R-:W-:-:S04]  /*6500*/  ISETP.NE.U32.AND P0, PT, R26, RZ, PT ;  /* 0x000000ff1a00720c */ /* 0x001fc80003f05070 */
[----:B------:R-:W-:-:S03]  /*6510*/  ISETP.NE.AND.EX P0, PT, R27, RZ, PT, P0 ;  /* 0x000000ff1b00720c */ /* 0x000fc60003f05300 */
[----:B------:R-:W0:Y:S01]  /*6520*/  LDC R9, c[0x0][0x144] ;  /* 0x00005100ff097b82 */ /* 0x000e220000000800 */
[-C--:B-1----:R-:W-:Y:S01]  /*6530*/  SHF.R.U64 R10, R4, R6.reuse, R3 ;  /* 0x00000006040a7219 */ /* 0x082fe20000001203 */
[----:B---3--:R-:W-:Y:S01]  /*6540*/  IMAD.MOV R7, RZ, RZ, -R7 ;  /* 0x000000ffff077224 */ /* 0x008fe200078e0a07 */
[----:B------:R-:W-:Y:S01]  /*6550*/  SHF.R.U32.HI R3, RZ, R6, R3 ;  /* 0x00000006ff037219 */ /* 0x000fe20000011603 */
[----:B------:R-:W-:-:S04]  /*6560*/  FMUL R6, R0, UR4 ;  /* 0x0000000400067c20 */ /* 0x000fc80008400000 */
[----:B------:R-:W1:Y:S01]  /*6570*/  LDC R21, c[0x0][0x148] ;  /* 0x00005200ff157b82 */ /* 0x000e620000000800 */
[----:B------:R3:W0:Y:S01]  /*6580*/  F2I.U32.TRUNC.NTZ R14, R6 ;  /* 0x00000006000e7305 */ /* 0x000622000020f000 */
[-CC-:B--2---:R-:W-:Y:S02]  /*6590*/  SHF.R.U64 R13, R10, R8.reuse, R3.reuse ;  /* 0x000000080a0d7219 */ /* 0x184fe40000001203 */
[----:B------:R-:W-:-:S04]  /*65a0*/  SHF.R.U32.HI R0, RZ, R8, R3 ;  /* 0x00000008ff007219 */ /* 0x000fc80000011603 */
[----:B-----5:R-:W2:Y:S01]  /*65b0*/  LDC R24, c[0x0][0x648] ;  /* 0x00019200ff187b82 */ /* 0x020ea20000000800 */
[-CC-:B----4-:R-:W-:Y:S02]  /*65c0*/  SHF.R.U64 R15, R13, R11.reuse, R0.reuse ;  /* 0x0000000b0d0f7219 */ /* 0x190fe40000001200 */
[----:B------:R-:W-:-:S03]  /*65d0*/  SHF.R.U32.HI R5, RZ, R11, R0 ;  /* 0x0000000bff057219 */ /* 0x000fc60000011600 */
[----:B------:R-:W-:Y:S02]  /*65e0*/  IMAD.MOV.U32 R4, RZ, RZ, R15 ;  /* 0x000000ffff047224 */ /* 0x000fe400078e000f */
[----:B------:R-:W4:Y:S01]  /*65f0*/  LDC R28, c[0x0][0x638] ;  /* 0x00018e00ff1c7b82 */ /* 0x000f220000000800 */
[----:B0-----:R-:W-:-:S07]  /*6600*/  IMAD R25, R9, R7, R12 ;  /* 0x0000000709197224 */ /* 0x001fce00078e020c */
[----:B------:R-:W0:Y:S08]  /*6610*/  LDC R29, c[0x0][0x610] ;  /* 0x00018400ff1d7b82 */ /* 0x000e300000000800 */
[----:B------:R-:W0:Y:S01]  /*6620*/  LDC R30, c[0x0][0x600] ;  /* 0x00018000ff1e7b82 */ /* 0x000e220000000800 */
[----:B-123--:R-:W-:Y:S05]  /*6630*/  @!P0 BRA `(.L_x_161) ;  /* 0x0000000000288947 */ /* 0x00efea0003800000 */
[----:B------:R-:W1:Y:S02]  /*6640*/  LDC R0, c[0x0][0x64c] ;  /* 0x00019300ff007b82 */ /* 0x000e640000000800 */
[----:B-1----:R-:W-:-:S05]  /*6650*/  IADD3 R3, P0, R15, R0, RZ ;  /* 0x000000000f037210 */ /* 0x002fca0007f1e0ff */
        /* <DEDUP_REMOVED lines=8> */
.L_x_161:
[----:B------:R-:W-:Y:S01]  /*66e0*/  ISETP.NE.AND P0, PT, R2, 0x1, PT ;  /* 0x000000010200780c */ /* 0x000fe20003f05270 */
[----:B------:R-:W-:Y:S01]  /*66f0*/  IMAD.MOV R14, RZ, RZ, -R14 ;  /* 0x000000ffff0e7224 */ /* 0x000fe200078e0a0e */
[----:B------:R-:W-:Y:S02]  /*6700*/  SHF.R.U64 R3, R4, R24, R5 ;  /* 0x0000001804037219 */ /* 0x000fe40000001205 */
[----:B------:R-:W-:Y:S02]  /*6710*/  LOP3.LUT R0, R13, R98, RZ, 0xc0, !PT ;  /* 0x000000620d007212 */ /* 0x000fe400078ec0ff */
[----:B------:R-:W-:Y:S01]  /*6720*/  LOP3.LUT R10, R10, R97, RZ, 0xc0, !PT ;  /* 0x000000610a0a7212 */ /* 0x000fe200078ec0ff */
[----:B------:R-:W-:Y:S02]  /*6730*/  IMAD.MOV R4, RZ, RZ, -R3 ;  /* 0x000000ffff047224 */ /* 0x000fe400078e0a03 */
[----:B------:R-:W-:Y:S02]  /*6740*/  IMAD R0, R93, R3, R0 ;  /* 0x000000035d007224 */ /* 0x000fe400078e0200 */
[----:B----4-:R-:W-:-:S02]  /*6750*/  IMAD R3, R4, R28, R15 ;  /* 0x0000001c04037224 */ /* 0x010fc400078e020f */
[----:B------:R-:W-:Y:S02]  /*6760*/  @P0 IMAD R25, R21, R14, R20 ;  /* 0x0000000e15190224 */ /* 0x000fe400078e0214 */
[----:B0-----:R-:W-:Y:S02]  /*6770*/  IMAD R5, R3, R30, R10 ;  /* 0x0000001e03057224 */ /* 0x001fe400078e020a */
[----:B------:R-:W-:Y:S02]  /*6780*/  IMAD R0, R0, R29, R25 ;  /* 0x0000001d00007224 */ /* 0x000fe400078e0219 */
[----:B------:R-:W-:-:S03]  /*6790*/  IMAD.MOV.U32 R4, RZ, RZ, 0x1 ;  /* 0x00000001ff047424 */ /* 0x000fc600078e00ff */
[----:B------:R-:W-:Y:S02]  /*67a0*/  SEL R100, R5, R0, !P0 ;  /* 0x0000000005647207 */ /* 0x000fe40004000000 */
[----:B------:R-:W-:Y:S02]  /*67b0*/  PRMT R3, R4, 0x7610, R3 ;  /* 0x0000761004037816 */ /* 0x000fe40000000003 */
[----:B------:R-:W-:-:S07]  /*67c0*/  SEL R0, R0, R5, !P0 ;  /* 0x0000000500007207 */ /* 0x000fce0004000000 */
.L_x_159:
[----:B------:R-:W-:Y:S01]  /*67d0*/  LOP3.LUT P0, RZ, R3, 0xff, RZ, 0xc0, !PT ;  /* 0x000000ff03ff7812 */ /* 0x000fe2000780c0ff */
[----:B------:R-:W-:Y:S01]  /*67e0*/  UIMAD.WIDE.U32 UR4, UR41, -0x55555555, URZ ;  /* 0xaaaaaaab290478a5 */ /* 0x000fe2000f8e003f */
[----:B------:R-:W-:-:S03]  /*67f0*/  IMAD.MOV.U32 R103, RZ, RZ, R0 ;  /* 0x000000ffff677224 */ /* 0x000fc600078e0000 */
[----:B------:R-:W-:-:S04]  /*6800*/  USHF.R.U32.HI UR4, URZ, 0x1, UR5 ;  /* 0x000000013f047899 */ /* 0x000fc80008011605 */
[----:B------:R-:W-:-:S04]  /*6810*/  UIMAD UR41, UR4, -0x3, UR41 ;  /* 0xfffffffd042978a4 */ /* 0x000fc8000f8e0229 */
[----:B------:R-:W-:Y:S08]  /*6820*/  @P0 BRA `(.L_x_162) ;  /* 0xffffffac000c0947 */ /* 0x000ff0000383ffff */
[----:B------:R-:W-:Y:S05]  /*6830*/  EXIT ;  /* 0x000000000000794d */ /* 0x000fea0003800000 */
.L_x_7:
        /* <DEDUP_REMOVED lines=26> */
.L_x_164:
[----:B------:R-:W0:Y:S01]  /*69e0*/  LDC.64 R28, c[0x0][0x640] ;  /* 0x00019000ff1c7b82 */ /* 0x000e220000000a00 */
[-CC-:B------:R-:W-:Y:S01]  /*69f0*/  SHF.R.U64 R21, R14, R8.reuse, R15.reuse ;  /* 0x000000080e157219 */ /* 0x180fe2000000120f */
[----:B------:R-:W-:Y:S01]  /*6a00*/  IMAD.MOV.U32 R31, RZ, RZ, 0x1 ;  /* 0x00000001ff1f7424 */ /* 0x000fe200078e00ff */
[----:B------:R-:W-:Y:S02]  /*6a10*/  SHF.R.U32.HI R7, RZ, R8, R15 ;  /* 0x00000008ff077219 */ /* 0x000fe4000001160f */
[----:B------:R-:W-:-:S03]  /*6a20*/  IADD3 R13, P0, RZ, -R21, RZ ;  /* 0x80000015ff0d7210 */ /* 0x000fc60007f1e0ff */
[----:B------:R-:W1:Y:S02]  /*6a30*/  LDC R12, c[0x0][0x618] ;  /* 0x00018600ff0c7b82 */ /* 0x000e640000000800 */
[----:B------:R-:W-:Y:S02]  /*6a40*/  IMAD.X R7, RZ, RZ, ~R7, P0 ;  /* 0x000000ffff077224 */ /* 0x000fe400000e0e07 */
[----:B------:R-:W-:-:S04]  /*6a50*/  IMAD.WIDE.U32 R10, R13, R24, R16 ;  /* 0x000000180d0a7225 */ /* 0x000fc800078e0010 */
[----:B------:R-:W2:Y:S01]  /*6a60*/  LDC R14, c[0x0][0x608] ;  /* 0x00018200ff0e7b82 */ /* 0x000ea20000000800 */
[----:B------:R-:W-:-:S04]  /*6a70*/  IMAD R8, R7, R24, RZ ;  /* 0x0000001807087224 */ /* 0x000fc800078e02ff */
[----:B------:R-:W-:-:S03]  /*6a80*/  IMAD R7, R13, R25, R8 ;  /* 0x000000190d077224 */ /* 0x000fc600078e0208 */
[----:B------:R-:W3:Y:S01]  /*6a90*/  LDC R26, c[0x0][0x658] ;  /* 0x00019600ff1a7b82 */ /* 0x000ee20000000800 */
[----:B------:R-:W-:Y:S01]  /*6aa0*/  IMAD.IADD R7, R11, 0x1, R7 ;  /* 0x000000010b077824 */ /* 0x000fe200078e0207 */
[----:B0-----:R-:W-:Y:S01]  /*6ab0*/  ISETP.NE.U32.AND P0, PT, R28, RZ, PT ;  /* 0x000000ff1c00720c */ /* 0x001fe20003f05070 */
[----:B------:R-:W-:-:S03]  /*6ac0*/  IMAD.MOV.U32 R11, RZ, RZ, -0x1 ;  /* 0xffffffffff0b7424 */ /* 0x000fc600078e00ff */
        /* <DEDUP_REMOVED lines=8> */
[-C--:B---3--:R-:W-:Y:S02]  /*6b50*/  SHF.L.U32 R10, R11, R26.reuse, RZ ;  /* 0x0000001a0b0a7219 */ /* 0x088fe400000006ff */
[--C-:B------:R-:W-:Y:S02]  /*6b60*/  SHF.R.U64 R24, R22, R26, R7.reuse ;  /* 0x0000001a16187219 */ /* 0x100fe40000001207 */
[----:B------:R-:W-:Y:S02]  /*6b70*/  LOP3.LUT R33, RZ, R10, RZ, 0x33, !PT ;  /* 0x0000000aff217212 */ /* 0x000fe400078e33ff */
[----:B------:R-:W-:Y:S01]  /*6b80*/  SHF.R.U32.HI R11, RZ, R26, R7 ;  /* 0x0000001aff0b7219 */ /* 0x000fe20000011607 */
[----:B------:R-:W3:Y:S01]  /*6b90*/  LDC R30, c[0x0][0x610] ;  /* 0x00018400ff1e7b82 */ /* 0x000ee20000000800 */
[----:B------:R-:W-:Y:S01]  /*6ba0*/  IMAD.MOV.U32 R10, RZ, RZ, R24 ;  /* 0x000000ffff0a7224 */ /* 0x000fe200078e0018 */
[----:B------:R-:W-:Y:S06]  /*6bb0*/  @!P0 BRA `(.L_x_165) ;  /* 0x0000000000288947 */ /* 0x000fec0003800000 */
        /* <DEDUP_REMOVED lines=10> */
.L_x_165:
[----:B------:R-:W-:Y:S02]  /*6c60*/  ISETP.NE.AND P0, PT, R2, 0x1, PT ;  /* 0x000000010200780c */ /* 0x000fe40003f05270 */
[----:B-1----:R-:W-:Y:S01]  /*6c70*/  SHF.R.U64 R8, R10, R8, R11 ;  /* 0x000000080a087219 */ /* 0x002fe2000000120b */
[----:B0-----:R-:W-:Y:S01]  /*6c80*/  VIADD R11, R25, 0xffffffff ;  /* 0xffffffff190b7836 */ /* 0x001fe20000000000 */
[----:B------:R-:W-:Y:S02]  /*6c90*/  SHF.L.U32 R31, R31, R26, RZ ;  /* 0x0000001a1f1f7219 */ /* 0x000fe400000006ff */
[----:B------:R-:W-:Y:S01]  /*6ca0*/  LOP3.LUT R5, R22, R33, RZ, 0xc0, !PT ;  /* 0x0000002116057212 */ /* 0x000fe200078ec0ff */
[----:B------:R-:W-:-:S04]  /*6cb0*/  IMAD.MOV R7, RZ, RZ, -R8 ;  /* 0x000000ffff077224 */ /* 0x000fc800078e0a08 */
[----:B------:R-:W-:Y:S02]  /*6cc0*/  IMAD R5, R31, R8, R5 ;  /* 0x000000081f057224 */ /* 0x000fe400078e0205 */
[----:B------:R-:W-:Y:S01]  /*6cd0*/  @P0 IMAD R6, R9, R23, R4 ;  /* 0x0000001709060224 */ /* 0x000fe200078e0204 */
[----:B------:R-:W-:Y:S01]  /*6ce0*/  LOP3.LUT R9, R20, R11, RZ, 0xc0, !PT ;  /* 0x0000000b14097212 */ /* 0x000fe200078ec0ff */
[----:B--2---:R-:W-:Y:S02]  /*6cf0*/  IMAD R4, R7, R27, R24 ;  /* 0x0000001b07047224 */ /* 0x004fe400078e0218 */
[----:B---3--:R-:W-:Y:S02]  /*6d00*/  IMAD R6, R5, R30, R6 ;  /* 0x0000001e05067224 */ /* 0x008fe400078e0206 */
[----:B------:R-:W-:Y:S02]  /*6d10*/  IMAD R5, R4, R25, R9 ;  /* 0x0000001904057224 */ /* 0x000fe400078e0209 */
[----:B------:R-:W-:-:S02]  /*6d20*/  IMAD.MOV.U32 R8, RZ, RZ, 0x1 ;  /* 0x00000001ff087424 */ /* 0x000fc400078e00ff */
[----:B------:R-:W-:Y:S01]  /*6d30*/  IMAD.MOV.U32 R7, RZ, RZ, R21 ;  /* 0x000000ffff077224 */ /* 0x000fe200078e0015 */
[----:B------:R-:W-:Y:S02]  /*6d40*/  SEL R19, R5, R6, !P0 ;  /* 0x0000000605137207 */ /* 0x000fe40004000000 */
[----:B------:R-:W-:-:S07]  /*6d50*/  SEL R12, R6, R5, !P0 ;  /* 0x00000005060c7207 */ /* 0x000fce0004000000 */
.L_x_163:
[----:B------:R-:W-:-:S08]  /*6d60*/  NOP ;  /* 0x0000000000007918 */ /* 0x000fd00000000000 */
[----:B------:R-:W0:-:S00]  /*6d70*/  USETMAXREG.DEALLOC.CTAPOOL 0x28 ;  /* 0x00000028000079c8 */ /* 0x000e0000080e0500 */
[----:B0-----:R-:W-:-:S13]  /*6d80*/  ISETP.NE.AND P0, PT, R3, RZ, PT ;  /* 0x000000ff0300720c */ /* 0x001fda0003f05270 */
[----:B------:R-:W-:Y:S05]  /*6d90*/  @P0 EXIT ;  /* 0x000000000000094d */ /* 0x000fea0003800000 */
[----:B------:R-:W-:Y:S01]  /*6da0*/  LOP3.LUT P0, RZ, R8, 0xff, RZ, 0xc0, !PT ;  /* 0x000000ff08ff7812 */ /* 0x000fe2000780c0ff */
[----:B------:R-:W-:Y:S02]  /*6db0*/  IMAD.MOV.U32 R3, RZ, RZ, 0x1 ;  /* 0x00000001ff037424 */ /* 0x000fe400078e00ff */
[----:B------:R-:W-:-:S10]  /*6dc0*/  IMAD.MOV.U32 R13, RZ, RZ, RZ ;  /* 0x000000ffff0d7224 */ /* 0x000fd400078e00ff */
[----:B------:R-:W-:Y:S05]  /*6dd0*/  @!P0 BRA `(.L_x_166) ;  /* 0x0000000c00888947 */ /* 0x000fea0003800000 */
[----:B------:R-:W0:Y:S01]  /*6de0*/  LDC R3, c[0x0][0x28c] ;  /* 0x0000a300ff037b82 */ /* 0x000e220000000800 */
[----:B------:R-:W-:Y:S01]  /*6df0*/  UMOV UR7, 0x1 ;  /* 0x0000000100077882 */ /* 0x000fe20000000000 */
[----:B------:R-:W-:Y:S01]  /*6e00*/  ULDC UR14, c[0x0][0x658] ;  /* 0x00019600000e7ab9 */ /* 0x000fe20000000800 */
[----:B------:R-:W-:Y:S01]  /*6e10*/  UMOV UR6, 0xffffffff ;  /* 0xffffffff00067882 */ /* 0x000fe20000000000 */
[----:B------:R-:W-:Y:S01]  /*6e20*/  BSSY B0, `(.L_x_166) ;  /* 0x00000dd000007945 */ /* 0x000fe20003800000 */
[----:B------:R-:W-:Y:S01]  /*6e30*/  USHF.L.U32 UR6, UR6, UR14, URZ ;  /* 0x0000000e06067299 */ /* 0x000fe2000800063f */
[----:B------:R-:W-:Y:S01]  /*6e40*/  IMAD.MOV.U32 R11, RZ, RZ, 0x1 ;  /* 0x00000001ff0b7424 */ /* 0x000fe200078e00ff */
[----:B------:R-:W-:Y:S01]  /*6e50*/  LOP3.LUT R10, R18, 0x2, RZ, 0xfc, !PT ;  /* 0x00000002120a7812 */ /* 0x000fe200078efcff */
[----:B------:R-:W1:Y:S01]  /*6e60*/  S2UR UR5, SR_CgaCtaId ;  /* 0x00000000000579c3 */ /* 0x000e620000008800 */
[----:B------:R-:W-:Y:S01]  /*6e70*/  IMAD.MOV.U32 R13, RZ, RZ, RZ ;  /* 0x000000ffff0d7224 */ /* 0x000fe200078e00ff */
[----:B------:R-:W-:Y:S01]  /*6e80*/  ULDC UR13, c[0x0][0x600] ;  /* 0x00018000000d7ab9 */ /* 0x000fe20000000800 */
[----:B------:R-:W-:Y:S01]  /*6e90*/  UMOV UR23, 0x5 ;  /* 0x0000000500177882 */ /* 0x000fe20000000000 */
[----:B------:R-:W-:-:S02]  /*6ea0*/  UIADD3 UR13, UR13, -0x1, URZ ;  /* 0xffffffff0d0d7890 */ /* 0x000fc4000fffe03f */
[----:B------:R-:W-:Y:S02]  /*6eb0*/  USHF.L.U32 UR14, UR7, UR14, URZ ;  /* 0x0000000e070e7299 */ /* 0x000fe4000800063f */
[----:B------:R-:W-:Y:S01]  /*6ec0*/  ULOP3.LUT UR21, URZ, UR6, URZ, 0x33, !UPT ;  /* 0x000000063f157292 */ /* 0x000fe2000f8e333f */
[----:B------:R-:W-:Y:S01]  /*6ed0*/  ULDC.64 UR30, c[0x0][0x198] ;  /* 0x00006600001e7ab9 */ /* 0x000fe20000000a00 */
[----:B0-----:R-:W-:-:S05]  /*6ee0*/  VIADD R3, R3, 0x3f ;  /* 0x0000003f03037836 */ /* 0x001fca0000000000 */
[----:B------:R-:W-:Y:S01]  /*6ef0*/  SHF.R.S32.HI R4, RZ, 0x1f, R3 ;  /* 0x0000001fff047819 */ /* 0x000fe20000011403 */
[----:B-1----:R-:W-:-:S03]  /*6f00*/  ULOP3.LUT UR4, UR5, 0x1, URZ, 0xc0, !UPT ;  /* 0x0000000105047892 */ /* 0x002fc6000f8ec03f */
[----:B------:R-:W-:Y:S01]  /*6f10*/  LEA.HI R4, R4, R3, RZ, 0x6 ;  /* 0x0000000304047211 */ /* 0x000fe200078f30ff */
[----:B------:R-:W-:Y:S01]  /*6f20*/  USHF.R.U32.HI UR34, URZ, 0x1, UR5 ;  /* 0x000000013f227899 */ /* 0x000fe20008011605 */
[----:B------:R-:W-:Y:S01]  /*6f30*/  IMAD.MOV.U32 R3, RZ, RZ, 0x1 ;  /* 0x00000001ff037424 */ /* 0x000fe200078e00ff */
[----:B------:R-:W-:Y:S01]  /*6f40*/  USHF.L.U32 UR15, UR5, 0x5, URZ ;  /* 0x00000005050f7899 */ /* 0x000fe2000800063f */
[----:B------:R-:W-:Y:S01]  /*6f50*/  SHF.R.S32.HI R8, RZ, 0x6, R4 ;  /* 0x00000006ff087819 */ /* 0x000fe20000011404 */
[----:B------:R-:W-:Y:S02]  /*6f60*/  USHF.L.U32 UR35, UR5, 0xb, URZ ;  /* 0x0000000b05237899 */ /* 0x000fe4000800063f */
[----:B------:R-:W-:Y:S02]  /*6f70*/  ULOP3.LUT UR5, UR5, 0xfffffffe, URZ, 0xc0, !UPT ;  /* 0xfffffffe05057892 */ /* 0x000fe4000f8ec03f */
[----:B------:R-:W-:Y:S01]  /*6f80*/  UISETP.GT.U32.AND UP0, UPT, UR4, 0xffff, UPT ;  /* 0x0000ffff0400788c */ /* 0x000fe2000bf04070 */
[----:B------:R-:W-:Y:S01]  /*6f90*/  VIADD R9, R8, 0x1 ;  /* 0x0000000108097836 */ /* 0x000fe20000000000 */
[----:B------:R-:W-:-:S02]  /*6fa0*/  USHF.L.U32 UR22, UR7, UR5, URZ ;  /* 0x0000000507167299 */ /* 0x000fc4000800063f */
[----:B------:R-:W-:Y:S02]  /*6fb0*/  ULOP3.LUT UR5, UR5, 0x1, URZ, 0xfc, !UPT ;  /* 0x0000000105057892 */ /* 0x000fe4000f8efc3f */
[----:B------:R-:W-:Y:S02]  /*6fc0*/  USEL UR4, UR4, 0xffff, !UP0 ;  /* 0x0000ffff04047887 */ /* 0x000fe4000c000000 */
[----:B------:R-:W-:Y:S02]  /*6fd0*/  USHF.L.U32 UR5, UR7, UR5, URZ ;  /* 0x0000000507057299 */ /* 0x000fe4000800063f */
[----:B------:R-:W-:Y:S02]  /*6fe0*/  ULOP3.LUT UR4, UR4, 0xffff, URZ, 0xc0, !UPT ;  /* 0x0000ffff04047892 */ /* 0x000fe4000f8ec03f */
[----:B------:R-:W-:Y:S02]  /*6ff0*/  ULOP3.LUT UR15, UR15, 0x20, URZ, 0xc0, !UPT ;  /* 0x000000200f0f7892 */ /* 0x000fe4000f8ec03f */
[----:B------:R-:W-:-:S02]  /*7000*/  ULOP3.LUT UR22, UR22, UR5, URZ, 0xfc, !UPT ;  /* 0x0000000516167292 */ /* 0x000fc4000f8efc3f */
[----:B------:R-:W-:-:S12]  /*7010*/  USHF.L.U32 UR23, UR23, UR4, URZ ;  /* 0x0000000417177299 */ /* 0x000fd8000800063f */
.L_x_177:
[----:B------:R-:W-:-:S03]  /*7020*/  UMOV UR4, 0xffffffff ;  /* 0xffffffff00047882 */ /* 0x000fc60000000000 */
[----:B------:R-:W-:Y:S05]  /*7030*/  BRA.DIV UR4, `(.L_x_167) ;  /* 0x0000000e04b47947 */ /* 0x000fea000b800000 */
[----:B------:R-:W-:-:S13]  /*7040*/  ELECT P6, URZ, PT ;  /* 0x00000000003f782f */ /* 0x000fda00038c0000 */
.L_x_187:
[----:B------:R-:W-:Y:S04]  /*7050*/  BSSY B1, `(.L_x_168) ;  /* 0x0000047000017945 */ /* 0x000fe80003800000 */
[----:B------:R-:W-:Y:S05]  /*7060*/  @!P6 BRA `(.L_x_169) ;  /* 0x000000040014e947 */ /* 0x000fea0003800000 */
[----:B------:R-:W0:Y:S02]  /*7070*/  LDC R4, c[0x0][0x28c] ;  /* 0x0000a300ff047b82 */ /* 0x000e240000000800 */
[----:B0-----:R-:W-:-:S13]  /*7080*/  ISETP.GE.AND P0, PT, R4, 0x1, PT ;  /* 0x000000010400780c */ /* 0x001fda0003f06270 */
[----:B------:R-:W-:Y:S05]  /*7090*/  @!P0 BRA `(.L_x_169) ;  /* 0x0000000400088947 */ /* 0x000fea0003800000 */
[----:B------:R-:W-:Y:S01]  /*70a0*/  LEA R12, R12, UR34, 0x1 ;  /* 0x000000220c0c7c11 */ /* 0x000fe2000f8e08ff */
[----:B------:R-:W-:Y:S02]  /*70b0*/  IMAD.SHL.U32 R19, R19, 0x80, RZ ;  /* 0x0000008013137824 */ /* 0x000fe400078e00ff */
[----:B------:R-:W-:Y:S02]  /*70c0*/  IMAD.MOV.U32 R20, RZ, RZ, RZ ;  /* 0x000000ffff147224 */ /* 0x000fe400078e00ff */
[----:B------:R-:W-:Y:S02]  /*70d0*/  IMAD.U32 R22, RZ, RZ, UR15 ;  /* 0x0000000fff167e24 */ /* 0x000fe4000f8e00ff */
[----:B------:R-:W-:Y:S02]  /*70e0*/  IMAD.MOV.U32 R4, RZ, RZ, R9 ;  /* 0x000000ffff047224 */ /* 0x000fe400078e0009 */
[----:B------:R-:W-:Y:S02]  /*70f0*/  IMAD.MOV.U32 R5, RZ, RZ, R3 ;  /* 0x000000ffff057224 */ /* 0x000fe400078e0003 */
[----:B------:R-:W-:-:S02]  /*7100*/  IMAD.MOV.U32 R6, RZ, RZ, R13 ;  /* 0x000000ffff067224 */ /* 0x000fc400078e000d */
[----:B------:R-:W-:Y:S02]  /*7110*/  IMAD.SHL.U32 R15, R12, 0x40, RZ ;  /* 0x000000400c0f7824 */ /* 0x000fe400078e00ff */
[----:B------:R-:W-:-:S07]  /*7120*/  VIADD R24, R19, 0x40 ;  /* 0x0000004013187836 */ /* 0x000fce0000000000 */
.L_x_172:
[----:B------:R-:W0:Y:S01]  /*7130*/  S2R R21, SR_CgaCtaId ;  /* 0x0000000000157919 */ /* 0x000e220000008800 */
[----:B------:R-:W-:Y:S02]  /*7140*/  MOV R12, 0x400 ;  /* 0x00000400000c7802 */ /* 0x000fe40000000f00 */
[----:B------:R-:W-:-:S13]  /*7150*/  ISETP.NE.AND P1, PT, R0, RZ, PT ;  /* 0x000000ff0000720c */ /* 0x000fda0003f25270 */
[----:B------:R-:W1:Y:S01]  /*7160*/  @!P1 LDC R14, c[0x0][0x500] ;  /* 0x00014000ff0e9b82 */ /* 0x000e620000000800 */
[----:B0-----:R-:W-:Y:S02]  /*7170*/  LEA R23, R21, R12, 0x18 ;  /* 0x0000000c15177211 */ /* 0x001fe400078ec0ff */
[----:B------:R-:W-:-:S03]  /*7180*/  SHF.L.U32 R12, R5, 0x1f, RZ ;  /* 0x0000001f050c7819 */ /* 0x000fc600000006ff */
[----:B------:R-:W-:-:S04]  /*7190*/  IMAD R21, R6, 0x8, R23 ;  /* 0x0000000806157824 */ /* 0x000fc800078e0217 */
[----:B------:R-:W0:Y:S02]  /*71a0*/  SYNCS.PHASECHK.TRANS64.TRYWAIT P0, [R21+URZ+0x18], R12 ;  /* 0x0000180c150075a7 */ /* 0x000e24000800017f */
[----:B01----:R-:W-:Y:S05]  /*71b0*/  @!P0 BRA `(.L_x_170) ;  /* 0x0000000c00748947 */ /* 0x003fea0003800000 */
.L_x_188:
[----:B0-----:R-:W-:Y:S01]  /*71c0*/  PRMT R12, R10, 0x9910, RZ ;  /* 0x000099100a0c7816 */ /* 0x001fe200000000ff */
[----:B------:R0:W-:Y:S03]  /*71d0*/  @!P1 SYNCS.ARRIVE.TRANS64 RZ, [R21+URZ], R14 ;  /* 0x0000000e15ff99a7 */ /* 0x0001e6000800003f */
[----:B------:R-:W-:-:S13]  /*71e0*/  ISETP.NE.AND P0, PT, R12, 0x2, PT ;  /* 0x000000020c00780c */ /* 0x000fda0003f05270 */
[----:B0-----:R-:W-:Y:S05]  /*71f0*/  @P0 BRA `(.L_x_171) ;  /* 0x0000000000040947 */ /* 0x001fea0003800000 */
[----:B------:R-:W-:Y:S01]  /*7200*/  BPT.TRAP 0x1 ;  /* 0x000000040000795c */ /* 0x000fe20000300000 */
.L_x_171:
[----:B------:R-:W-:Y:S01]  /*7210*/  R2UR UR8, R6 ;  /* 0x00000000060872ca */ /* 0x000fe200000e0000 */
[----:B------:R-:W-:Y:S01]  /*7220*/  VIADD R4, R4, 0xffffffff ;  /* 0xffffffff04047836 */ /* 0x000fe20000000000 */
[----:B------:R-:W-:Y:S01]  /*7230*/  R2UR UR10, R23 ;  /* 0x00000000170a72ca */ /* 0x000fe200000e0000 */
[----:B------:R-:W-:Y:S01]  /*7240*/  UIADD3 UR6, UP0, UR30, 0xf0, URZ ;  /* 0x000000f01e067890 */ /* 0x000fe2000ff1e03f */
[----:B------:R-:W-:Y:S01]  /*7250*/  R2UR UR25, R21 ;  /* 0x00000000151972ca */ /* 0x000fe200000e0000 */
[----:B------:R-:W-:Y:S01]  /*7260*/  UIADD3 UR32, UP1, UR30, 0x1f0, URZ ;  /* 0x000001f01e207890 */ /* 0x000fe2000ff3e03f */
[----:B------:R-:W-:Y:S01]  /*7270*/  R2UR UR28, R7 ;  /* 0x00000000071c72ca */ /* 0x000fe200000e0000 */
[----:B------:R-:W-:Y:S01]  /*7280*/  UIADD3.X UR7, URZ, UR31, URZ, UP0, !UPT ;  /* 0x0000001f3f077290 */ /* 0x000fe200087fe43f */
[----:B------:R-:W-:Y:S01]  /*7290*/  R2UR UR26, R20 ;  /* 0x00000000141a72ca */ /* 0x000fe200000e0000 */
[----:B------:R-:W-:Y:S01]  /*72a0*/  UPRMT UR29, URZ, 0x5410, UR23 ;  /* 0x000054103f1d7896 */ /* 0x000fe20008000017 */
[----:B------:R-:W-:Y:S01]  /*72b0*/  R2UR UR19, R22 ;  /* 0x00000000161372ca */ /* 0x000fe200000e0000 */
[----:B------:R-:W-:Y:S01]  /*72c0*/  UIADD3.X UR33, URZ, UR31, URZ, UP1, !UPT ;  /* 0x0000001f3f217290 */ /* 0x000fe20008ffe43f */
[----:B------:R-:W-:Y:S01]  /*72d0*/  R2UR UR27, R15 ;  /* 0x000000000f1b72ca */ /* 0x000fe200000e0000 */
[----:B------:R-:W-:Y:S01]  /*72e0*/  USHF.L.U32 UR8, UR8, 0xd, URZ ;  /* 0x0000000d08087899 */ /* 0x000fe2000800063f */
[----:B------:R-:W-:Y:S01]  /*72f0*/  R2UR UR18, R19 ;  /* 0x00000000131272ca */ /* 0x000fe200000e0000 */
[----:B------:R-:W-:Y:S01]  /*7300*/  UPRMT UR38, URZ, 0x5410, UR22 ;  /* 0x000054103f267896 */ /* 0x000fe20008000016 */
[----:B------:R-:W-:Y:S01]  /*7310*/  ISETP.GT.AND P1, PT, R4, 0x1, PT ;  /* 0x000000010400780c */ /* 0x000fe20003f24270 */
[----:B------:R-:W-:Y:S01]  /*7320*/  ULEA UR9, UR34, UR8, 0xc ;  /* 0x0000000822097291 */ /* 0x000fe2000f8e603f */
[----:B------:R-:W-:Y:S01]  /*7330*/  VIADD R6, R6, 0x1 ;  /* 0x0000000106067836 */ /* 0x000fe20000000000 */
[----:B------:R-:W-:Y:S01]  /*7340*/  ULOP3.LUT UR8, UR8, 0x800, UR35, 0xf8, !UPT ;  /* 0x0000080008087892 */ /* 0x000fe2000f8ef823 */
[----:B------:R-:W-:Y:S01]  /*7350*/  VIADD R22, R22, 0x40 ;  /* 0x0000004016167836 */ /* 0x000fe20000000000 */
[----:B------:R-:W-:Y:S01]  /*7360*/  ULEA UR9, UR9, UR10, 0x1 ;  /* 0x0000000a09097291 */ /* 0x000fe2000f8e083f */
[----:B------:R-:W-:Y:S01]  /*7370*/  VIADD R20, R20, 0x40 ;  /* 0x0000004014147836 */ /* 0x000fe20000000000 */
[----:B------:R-:W-:Y:S01]  /*7380*/  ULEA UR8, UR8, UR10, 0x1 ;  /* 0x0000000a08087291 */ /* 0x000fe2000f8e083f */
[----:B------:R-:W-:Y:S01]  /*7390*/  R2UR UR10, R24 ;  /* 0x00000000180a72ca */ /* 0x000fe200000e0000 */
[----:B------:R-:W-:Y:S01]  /*73a0*/  UIADD3 UR24, UR9, 0x100, URZ ;  /* 0x0000010009187890 */ /* 0x000fe2000fffe03f */
[----:B------:R-:W-:Y:S01]  /*73b0*/  ISETP.NE.AND P0, PT, R6, 0x3, PT ;  /* 0x000000030600780c */ /* 0x000fe20003f05270 */
[----:B------:R-:W-:-:S02]  /*73c0*/  UIADD3 UR16, UR8, 0xc100, URZ ;  /* 0x0000c10008107890 */ /* 0x000fc4000fffe03f */
[----:B------:R-:W-:Y:S01]  /*73d0*/  UIADD3 UR8, UR8, 0xe100, URZ ;  /* 0x0000e10008087890 */ /* 0x000fe2000fffe03f */
[----:B------:R-:W-:Y:S01]  /*73e0*/  SEL R12, RZ, 0x1, P0 ;  /* 0x00000001ff0c7807 */ /* 0x000fe20000000000 */
[----:B------:R-:W-:Y:S01]  /*73f0*/  UMOV UR4, 0x0 ;  /* 0x0000000000047882 */ /* 0x000fe20000000000 */
[----:B------:R-:W-:Y:S01]  /*7400*/  UMOV UR5, 0x10000000 ;  /* 0x1000000000057882 */ /* 0x000fe20000000000 */
[----:B------:R-:W-:Y:S01]  /*7410*/  UMOV UR17, UR25 ;  /* 0x0000001900117c82 */ /* 0x000fe20008000000 */
[----:B------:R-:W-:Y:S01]  /*7420*/  UMOV UR20, UR28 ;  /* 0x0000001c00147c82 */ /* 0x000fe20008000000 */
[----:B------:R-:W-:Y:S01]  /*7430*/  UMOV UR9, UR25 ;  /* 0x0000001900097c82 */ /* 0x000fe20008000000 */
[----:B------:R-:W-:Y:S01]  /*7440*/  UMOV UR11, UR19 ;  /* 0x00000013000b7c82 */ /* 0x000fe20008000000 */
[----:B------:R0:W-:Y:S01]  /*7450*/  UTMALDG.3D.MULTICAST [UR24], [UR6], UR29, desc[UR4] ;  /* 0x00000418060073b4 */ /* 0x0001e2000801181d */
[----:B------:R-:W-:Y:S01]  /*7460*/  UMOV UR12, UR28 ;  /* 0x0000001c000c7c82 */ /* 0x000fe20008000000 */
[----:B------:R-:W-:-:S02]  /*7470*/  LOP3.LUT R5, R5, R12, RZ, 0x3c, !PT ;  /* 0x0000000c05057212 */ /* 0x000fc400078e3cff */
[----:B------:R-:W-:Y:S01]  /*7480*/  SEL R6, R6, RZ, P0 ;  /* 0x000000ff06067207 */ /* 0x000fe20000000000 */
[----:B------:R0:W-:Y:S01]  /*7490*/  UTMALDG.3D.MULTICAST [UR16], [UR32], UR38, desc[UR4] ;  /* 0x00000410200073b4 */ /* 0x0001e20008011826 */
[----:B------:R0:W-:Y:S02]  /*74a0*/  UTMALDG.3D.MULTICAST [UR8], [UR32], UR38, desc[UR4] ;  /* 0x00000408200073b4 */ /* 0x0001e40008011826 */
[----:B0-----:R-:W-:Y:S05]  /*74b0*/  @P1 BRA `(.L_x_172) ;  /* 0xfffffffc001c1947 */ /* 0x001fea000383ffff */
.L_x_169:
[----:B------:R-:W-:Y:S05]  /*74c0*/  BSYNC B1 ;  /* 0x0000000000017941 */ /* 0x000fea0003800000 */
.L_x_168:
[----:B------:R-:W-:Y:S01]  /*74d0*/  LOP3.LUT P1, RZ, R11, 0xff, RZ, 0xc0, !PT ;  /* 0x000000ff0bff7812 */ /* 0x000fe2000782c0ff */
[C---:B------:R-:W-:Y:S01]  /*74e0*/  IMAD.IADD R13, R8.reuse, 0x1, R13 ;  /* 0x00000001080d7824 */ /* 0x040fe200078e020d */
[----:B------:R-:W-:Y:S01]  /*74f0*/  ULDC.64 UR4, c[0x0][0x650] ;  /* 0x0001940000047ab9 */ /* 0x000fe20000000a00 */
[C---:B------:R-:W-:Y:S01]  /*7500*/  ISETP.GE.U32.AND P2, PT, R8.reuse, 0x3, PT ;  /* 0x000000030800780c */ /* 0x040fe20003f46070 */
[----:B------:R-:W-:Y:S01]  /*7510*/  BSSY B1, `(.L_x_173) ;  /* 0x000006b000017945 */ /* 0x000fe20003800000 */
[----:B------:R-:W-:Y:S01]  /*7520*/  IMAD.MOV.U32 R12, RZ, RZ, -0x1 ;  /* 0xffffffffff0c7424 */ /* 0x000fe200078e00ff */
[----:B------:R-:W-:Y:S01]  /*7530*/  ISETP.GT.U32.AND P0, PT, R13, 0x2, PT ;  /* 0x000000020d00780c */ /* 0x000fe20003f04070 */
[----:B------:R-:W-:Y:S01]  /*7540*/  IMAD.MOV.U32 R19, RZ, RZ, -0x1 ;  /* 0xffffffffff137424 */ /* 0x000fe200078e00ff */
[----:B------:R-:W-:Y:S01]  /*7550*/  PRMT R11, RZ, 0x7610, R11 ;  /* 0x00007610ff0b7816 */ /* 0x000fe2000000000b */
[----:B------:R-:W-:Y:S01]  /*7560*/  IMAD.MOV.U32 R7, RZ, RZ, -0x1 ;  /* 0xffffffffff077424 */ /* 0x000fe200078e00ff */
[----:B------:R-:W-:-:S03]  /*7570*/  ISETP.LT.U32.AND P0, PT, R8, 0x3, P0 ;  /* 0x000000030800780c */ /* 0x000fc60000701070 */
[----:B------:R-:W0:Y:S01]  /*7580*/  @P1 S2R R5, SR_CgaCtaId ;  /* 0x0000000000051919 */ /* 0x000e220000008800 */
[----:B------:R-:W-:-:S04]  /*7590*/  @P1 MOV R4, 0x400 ;  /* 0x0000040000041802 */ /* 0x000fc80000000f00 */
[----:B0-----:R-:W-:Y:S01]  /*75a0*/  @P1 LEA R6, R5, R4, 0x18 ;  /* 0x0000000405061211 */ /* 0x001fe200078ec0ff */
[----:B------:R-:W-:Y:S01]  /*75b0*/  IMAD.WIDE.U32 R4, R13, -0x55555555, RZ ;  /* 0xaaaaaaab0d047825 */ /* 0x000fe200078e00ff */
[----:B------:R-:W-:Y:S02]  /*75c0*/  SEL R4, RZ, 0x1, !P0 ;  /* 0x00000001ff047807 */ /* 0x000fe40004000000 */
[----:B------:R0:W-:Y:S01]  /*75d0*/  @P1 SYNCS.ARRIVE.TRANS64.A1T0 RZ, [R6+URZ+0x48], RZ ;  /* 0x000048ff06ff19a7 */ /* 0x0001e2000810003f */
[----:B------:R-:W-:Y:S02]  /*75e0*/  IADD3 R16, P1, R16, UR36, RZ ;  /* 0x0000002410107c10 */ /* 0x000fe4000ff3e0ff */
[----:B------:R-:W-:Y:S02]  /*75f0*/  LOP3.LUT R3, R3, R4, RZ, 0x3c, !PT ;  /* 0x0000000403037212 */ /* 0x000fe400078e3cff */
[----:B------:R-:W-:Y:S02]  /*7600*/  IADD3.X R17, R17, UR42, RZ, P1, !PT ;  /* 0x0000002a11117c10 */ /* 0x000fe40008ffe4ff */
[----:B------:R-:W-:-:S02]  /*7610*/  ISETP.GE.U32.AND P0, PT, R16, UR4, PT ;  /* 0x0000000410007c0c */ /* 0x000fc4000bf06070 */
[----:B0-----:R-:W-:Y:S02]  /*7620*/  SHF.R.U32.HI R6, RZ, 0x1, R5 ;  /* 0x00000001ff067819 */ /* 0x001fe40000011605 */
[----:B------:R-:W-:Y:S02]  /*7630*/  ISETP.GE.U32.AND.EX P0, PT, R17, UR5, PT, P0 ;  /* 0x0000000511007c0c */ /* 0x000fe4000bf06100 */
[----:B------:R-:W-:Y:S01]  /*7640*/  @P2 LOP3.LUT R3, R3, 0x1, R6, 0x78, !PT ;  /* 0x0000000103032812 */ /* 0x000fe200078e7806 */
[----:B------:R-:W-:Y:S01]  /*7650*/  IMAD R13, R6, -0x3, R13 ;  /* 0xfffffffd060d7824 */ /* 0x000fe200078e020d */
[----:B------:R-:W-:-:S09]  /*7660*/  PRMT R4, RZ, 0x7610, R4 ;  /* 0x00007610ff047816 */ /* 0x000fd20000000004 */
[----:B------:R-:W-:Y:S05]  /*7670*/  @P0 BRA `(.L_x_174) ;  /* 0x0000000400500947 */ /* 0x000fea0003800000 */
[----:B------:R-:W0:Y:S01]  /*7680*/  S2R R15, SR_CTAID.X ;  /* 0x00000000000f7919 */ /* 0x000e220000002500 */
[----:B------:R-:W-:Y:S01]  /*7690*/  ULDC.64 UR4, c[0x0][0x628] ;  /* 0x00018a0000047ab9 */ /* 0x000fe20000000a00 */
[----:B------:R-:W1:Y:S01]  /*76a0*/  LDC R20, c[0x0][0x144] ;  /* 0x00005100ff147b82 */ /* 0x000e620000000800 */
[----:B------:R-:W-:Y:S01]  /*76b0*/  ISETP.NE.U32.AND P0, PT, RZ, UR4, PT ;  /* 0x00000004ff007c0c */ /* 0x000fe2000bf05070 */
[----:B------:R-:W2:Y:S01]  /*76c0*/  S2R R12, SR_CTAID.Y ;  /* 0x00000000000c7919 */ /* 0x000ea20000002600 */
[----:B------:R-:W-:Y:S01]  /*76d0*/  ULDC UR6, c[0x0][0x150] ;  /* 0x0000540000067ab9 */ /* 0x000fe20000000800 */
[----:B------:R-:W-:Y:S01]  /*76e0*/  ULDC UR7, c[0x0][0x630] ;  /* 0x00018c0000077ab9 */ /* 0x000fe20000000800 */
[----:B------:R-:W-:Y:S01]  /*76f0*/  ISETP.NE.AND.EX P0, PT, RZ, UR5, PT, P0 ;  /* 0x00000005ff007c0c */ /* 0x000fe2000bf05300 */
[----:B------:R-:W-:Y:S01]  /*7700*/  IMAD.MOV.U32 R4, RZ, RZ, R16 ;  /* 0x000000ffff047224 */ /* 0x000fe200078e0010 */
[----:B0-----:R-:W-:-:S05]  /*7710*/  I2FP.F32.U32 R5, R15 ;  /* 0x0000000f00057245 */ /* 0x001fca0000201000 */
[----:B------:R-:W-:Y:S01]  /*7720*/  FMUL R21, R5, UR6 ;  /* 0x0000000605157c20 */ /* 0x000fe20008400000 */
[----:B------:R-:W-:-:S05]  /*7730*/  IMAD.MOV.U32 R5, RZ, RZ, R17 ;  /* 0x000000ffff057224 */ /* 0x000fca00078e0011 */
[----:B--2---:R-:W-:Y:S05]  /*7740*/  @!P0 BRA `(.L_x_175) ;  /* 0x0000000000288947 */ /* 0x004fea0003800000 */
[----:B------:R-:W-:Y:S02]  /*7750*/  ULDC UR6, c[0x0][0x634] ;  /* 0x00018d0000067ab9 */ /* 0x000fe40000000800 */
[----:B------:R-:W-:-:S05]  /*7760*/  IADD3 R5, P0, R16, UR6, RZ ;  /* 0x0000000610057c10 */ /* 0x000fca000ff1e0ff */
[----:B------:R-:W-:-:S04]  /*7770*/  IMAD.X R19, RZ, RZ, R17, P0 ;  /* 0x000000ffff137224 */ /* 0x000fc800000e0611 */
[----:B------:R-:W-:-:S04]  /*7780*/  IMAD.WIDE.U32 R6, R19, UR4, RZ ;  /* 0x0000000413067c25 */ /* 0x000fc8000f8e00ff */
[----:B------:R-:W-:-:S04]  /*7790*/  IMAD.WIDE.U32 R6, P0, R5, UR5, R6 ;  /* 0x0000000505067c25 */ /* 0x000fc8000f800006 */
[----:B------:R-:W-:-:S04]  /*77a0*/  IMAD.WIDE.U32 R4, R5, UR4, RZ ;  /* 0x0000000405047c25 */ /* 0x000fc8000f8e00ff */
[----:B------:R-:W-:Y:S01]  /*77b0*/  IMAD.MOV.U32 R4, RZ, RZ, R7 ;  /* 0x000000ffff047224 */ /* 0x000fe200078e0007 */
[----:B------:R-:W-:Y:S01]  /*77c0*/  IADD3 RZ, P1, R5, R6, RZ ;  /* 0x0000000605ff7210 */ /* 0x000fe20007f3e0ff */
[----:B------:R-:W-:-:S04]  /*77d0*/  IMAD.X R5, RZ, RZ, RZ, P0 ;  /* 0x000000ffff057224 */ /* 0x000fc800000e06ff */
[----:B------:R-:W-:-:S08]  /*77e0*/  IMAD.WIDE.U32.X R4, R19, UR5, R4, P1 ;  /* 0x0000000513047c25 */ /* 0x000fd000088e0404 */
.L_x_175:
[--C-:B------:R-:W-:Y:S01]  /*77f0*/  SHF.R.U64 R14, R4, UR7, R5.reuse ;  /* 0x00000007040e7c19 */ /* 0x100fe20008001205 */
[----:B------:R-:W0:Y:S01]  /*7800*/  F2I.U32.TRUNC.NTZ R21, R21 ;  /* 0x0000001500157305 */ /* 0x000e22000020f000 */
[----:B------:R-:W-:Y:S01]  /*7810*/  SHF.R.U32.HI R4, RZ, UR7, R5 ;  /* 0x00000007ff047c19 */ /* 0x000fe20008011605 */
[----:B------:R-:W-:Y:S01]  /*7820*/  ULDC.64 UR4, c[0x0][0x620] ;  /* 0x0001880000047ab9 */ /* 0x000fe20000000a00 */
[----:B------:R-:W-:Y:S01]  /*7830*/  IADD3 R7, P0, RZ, -R14, RZ ;  /* 0x8000000eff077210 */ /* 0x000fe20007f1e0ff */
[----:B------:R-:W-:-:S04]  /*7840*/  ULDC.64 UR6, c[0x0][0x640] ;  /* 0x0001900000067ab9 */ /* 0x000fc80000000a00 */
[----:B------:R-:W-:Y:S01]  /*7850*/  IMAD.X R4, RZ, RZ, ~R4, P0 ;  /* 0x000000ffff047224 */ /* 0x000fe200000e0e04 */
[----:B------:R-:W-:-:S03]  /*7860*/  ISETP.NE.U32.AND P0, PT, RZ, UR6, PT ;  /* 0x00000006ff007c0c */ /* 0x000fc6000bf05070 */
[----:B------:R-:W-:Y:S01]  /*7870*/  IMAD R6, R4, UR4, RZ ;  /* 0x0000000404067c24 */ /* 0x000fe2000f8e02ff */
[----:B------:R-:W-:Y:S01]  /*7880*/  ISETP.NE.AND.EX P0, PT, RZ, UR7, PT, P0 ;  /* 0x00000007ff007c0c */ /* 0x000fe2000bf05300 */
[----:B------:R-:W-:Y:S01]  /*7890*/  IMAD.WIDE.U32 R4, R7, UR4, R16 ;  /* 0x0000000407047c25 */ /* 0x000fe2000f8e0010 */
[----:B------:R-:W-:-:S03]  /*78a0*/  ULDC UR4, c[0x0][0x618] ;  /* 0x0001860000047ab9 */ /* 0x000fc60000000800 */
[----:B------:R-:W-:Y:S01]  /*78b0*/  IMAD R7, R7, UR5, R6 ;  /* 0x0000000507077c24 */ /* 0x000fe2000f8e0206 */
[----:B------:R-:W-:Y:S01]  /*78c0*/  ULDC UR5, c[0x0][0x154] ;  /* 0x0000550000057ab9 */ /* 0x000fe20000000800 */
[----:B0-----:R-:W-:Y:S02]  /*78d0*/  IMAD.MOV R6, RZ, RZ, -R21 ;  /* 0x000000ffff067224 */ /* 0x001fe400078e0a15 */
[----:B------:R-:W0:Y:S01]  /*78e0*/  LDC R21, c[0x0][0x148] ;  /* 0x00005200ff157b82 */ /* 0x000e220000000800 */
[----:B------:R-:W-:Y:S02]  /*78f0*/  IMAD.IADD R5, R5, 0x1, R7 ;  /* 0x0000000105057824 */ /* 0x000fe400078e0207 */
[----:B-1----:R-:W-:Y:S01]  /*7900*/  IMAD R15, R20, R6, R15 ;  /* 0x00000006140f7224 */ /* 0x002fe200078e020f */
[----:B------:R-:W-:Y:S02]  /*7910*/  I2FP.F32.U32 R6, R12 ;  /* 0x0000000c00067245 */ /* 0x000fe40000201000 */
[----:B------:R-:W-:-:S02]  /*7920*/  SHF.R.U64 R19, R4, UR4, R5 ;  /* 0x0000000404137c19 */ /* 0x000fc40008001205 */
[----:B------:R-:W-:Y:S01]  /*7930*/  SHF.R.U32.HI R4, RZ, UR4, R5 ;  /* 0x00000004ff047c19 */ /* 0x000fe20008011605 */
[----:B------:R-:W-:Y:S01]  /*7940*/  FMUL R6, R6, UR5 ;  /* 0x0000000506067c20 */ /* 0x000fe20008400000 */
[----:B------:R-:W-:Y:S02]  /*7950*/  ULDC UR4, c[0x0][0x608] ;  /* 0x0001820000047ab9 */ /* 0x000fe40000000800 */
[--C-:B------:R-:W-:Y:S01]  /*7960*/  SHF.R.U64 R22, R19, UR4, R4.reuse ;  /* 0x0000000413167c19 */ /* 0x100fe20008001204 */
[----:B------:R1:W2:Y:S01]  /*7970*/  F2I.U32.TRUNC.NTZ R24, R6 ;  /* 0x0000000600187305 */ /* 0x0002a2000020f000 */
[----:B------:R-:W-:Y:S01]  /*7980*/  SHF.R.U32.HI R5, RZ, UR4, R4 ;  /* 0x00000004ff057c19 */ /* 0x000fe20008011604 */
[----:B------:R-:W-:-:S03]  /*7990*/  ULDC UR4, c[0x0][0x658] ;  /* 0x0001960000047ab9 */ /* 0x000fc60000000800 */
[--C-:B------:R-:W-:Y:S02]  /*79a0*/  SHF.R.U64 R20, R22, UR4, R5.reuse ;  /* 0x0000000416147c19 */ /* 0x100fe40008001205 */
[----:B------:R-:W-:-:S03]  /*79b0*/  SHF.R.U32.HI R23, RZ, UR4, R5 ;  /* 0x00000004ff177c19 */ /* 0x000fc60008011605 */
[----:B------:R-:W-:Y:S02]  /*79c0*/  IMAD.MOV.U32 R4, RZ, RZ, R20 ;  /* 0x000000ffff047224 */ /* 0x000fe400078e0014 */
[----:B------:R-:W-:Y:S01]  /*79d0*/  IMAD.MOV.U32 R5, RZ, RZ, R23 ;  /* 0x000000ffff057224 */ /* 0x000fe200078e0017 */
[----:B-1----:R-:W-:Y:S06]  /*79e0*/  @!P0 BRA `(.L_x_176) ;  /* 0x0000000000288947 */ /* 0x002fec0003800000 */
        /* <DEDUP_REMOVED lines=10> */
.L_x_176:
[----:B------:R-:W-:Y:S01]  /*7a90*/  ISETP.NE.AND P0, PT, R2, 0x1, PT ;  /* 0x000000010200780c */ /* 0x000fe20003f05270 */
[----:B------:R-:W-:Y:S01]  /*7aa0*/  ULDC UR4, c[0x0][0x648] ;  /* 0x0001920000047ab9 */ /* 0x000fe20000000800 */
[----:B------:R-:W-:Y:S01]  /*7ab0*/  LOP3.LUT R22, R22, UR21, RZ, 0xc0, !PT ;  /* 0x0000001516167c12 */ /* 0x000fe2000f8ec0ff */
[----:B--2---:R-:W-:Y:S01]  /*7ac0*/  IMAD.MOV R24, RZ, RZ, -R24 ;  /* 0x000000ffff187224 */ /* 0x004fe200078e0a18 */
[----:B------:R-:W-:Y:S01]  /*7ad0*/  SHF.R.U64 R5, R4, UR4, R5 ;  /* 0x0000000404057c19 */ /* 0x000fe20008001205 */
[----:B------:R-:W-:Y:S01]  /*7ae0*/  ULDC UR4, c[0x0][0x638] ;  /* 0x00018e0000047ab9 */ /* 0x000fe20000000800 */
[----:B------:R-:W-:Y:S01]  /*7af0*/  LOP3.LUT R19, R19, UR13, RZ, 0xc0, !PT ;  /* 0x0000000d13137c12 */ /* 0x000fe2000f8ec0ff */
[----:B------:R-:W-:Y:S01]  /*7b00*/  ULDC UR5, c[0x0][0x610] ;  /* 0x0001840000057ab9 */ /* 0x000fe20000000800 */
[----:B------:R-:W-:Y:S02]  /*7b10*/  IMAD.MOV.U32 R4, RZ, RZ, 0x1 ;  /* 0x00000001ff047424 */ /* 0x000fe400078e00ff */
[----:B------:R-:W-:-:S02]  /*7b20*/  IMAD.MOV R7, RZ, RZ, -R5 ;  /* 0x000000ffff077224 */ /* 0x000fc400078e0a05 */
[----:B------:R-:W-:Y:S02]  /*7b30*/  IMAD R22, R5, UR14, R22 ;  /* 0x0000000e05167c24 */ /* 0x000fe4000f8e0216 */
[----:B0-----:R-:W-:Y:S02]  /*7b40*/  @P0 IMAD R15, R21, R24, R12 ;  /* 0x00000018150f0224 */ /* 0x001fe400078e020c */
[----:B------:R-:W-:Y:S01]  /*7b50*/  IMAD R20, R7, UR4, R20 ;  /* 0x0000000407147c24 */ /* 0x000fe2000f8e0214 */
[----:B------:R-:W-:Y:S01]  /*7b60*/  ULDC UR4, c[0x0][0x600] ;  /* 0x0001800000047ab9 */ /* 0x000fe20000000800 */
[----:B------:R-:W-:Y:S02]  /*7b70*/  IMAD R15, R22, UR5, R15 ;  /* 0x00000005160f7c24 */ /* 0x000fe4000f8e020f */
[----:B------:R-:W-:Y:S02]  /*7b80*/  IMAD R20, R20, UR4, R19 ;  /* 0x0000000414147c24 */ /* 0x000fe4000f8e0213 */
[----:B------:R-:W-:-:S03]  /*7b90*/  IMAD.MOV.U32 R7, RZ, RZ, R14 ;  /* 0x000000ffff077224 */ /* 0x000fc600078e000e */
[----:B------:R-:W-:Y:S02]  /*7ba0*/  SEL R19, R20, R15, !P0 ;  /* 0x0000000f14137207 */ /* 0x000fe40004000000 */
[----:B------:R-:W-:-:S07]  /*7bb0*/  SEL R12, R15, R20, !P0 ;  /* 0x000000140f0c7207 */ /* 0x000fce0004000000 */
.L_x_174:
[----:B------:R-:W-:Y:S05]  /*7bc0*/  BSYNC B1 ;  /* 0x0000000000017941 */ /* 0x000fea0003800000 */
.L_x_173:
[----:B------:R-:W-:-:S13]  /*7bd0*/  LOP3.LUT P0, RZ, R4, 0xff, RZ, 0xc0, !PT ;  /* 0x000000ff04ff7812 */ /* 0x000fda000780c0ff */
[----:B------:R-:W-:Y:S05]  /*7be0*/  @P0 BRA `(.L_x_177) ;  /* 0xfffffff4000c0947 */ /* 0x000fea000383ffff */
[----:B------:R-:W-:Y:S05]  /*7bf0*/  BSYNC B0 ;  /* 0x0000000000007941 */ /* 0x000fea0003800000 */
.L_x_166:
[----:B------:R-:W-:-:S03]  /*7c00*/  UMOV UR4, 0xffffffff ;  /* 0xffffffff00047882 */ /* 0x000fc60000000000 */
[----:B------:R-:W-:Y:S05]  /*7c10*/  BRA.DIV UR4, `(.L_x_178) ;  /* 0x0000000204f07947 */ /* 0x000fea000b800000 */
[----:B------:R-:W-:-:S13]  /*7c20*/  ELECT P6, URZ, PT ;  /* 0x00000000003f782f */ /* 0x000fda00038c0000 */
.L_x_191:
[----:B------:R-:W-:Y:S04]  /*7c30*/  BSSY B0, `(.L_x_179) ;  /* 0x0000022000007945 */ /* 0x000fe80003800000 */
[----:B------:R-:W-:Y:S05]  /*7c40*/  @!P6 BRA `(.L_x_180) ;  /* 0x000000000080e947 */ /* 0x000fea0003800000 */
[----:B------:R-:W-:-:S04]  /*7c50*/  LOP3.LUT R18, R18, 0x2, RZ, 0xfc, !PT ;  /* 0x0000000212127812 */ /* 0x000fc800078efcff */
[----:B------:R-:W-:-:S13]  /*7c60*/  ISETP.NE.AND P0, PT, R18, 0x3, PT ;  /* 0x000000031200780c */ /* 0x000fda0003f05270 */
[----:B------:R-:W-:Y:S05]  /*7c70*/  @!P0 BRA `(.L_x_181) ;  /* 0x0000000000048947 */ /* 0x000fea0003800000 */
[----:B------:R-:W-:Y:S01]  /*7c80*/  BPT.TRAP 0x1 ;  /* 0x000000040000795c */ /* 0x000fe20000300000 */
.L_x_181:
[----:B------:R-:W0:Y:S01]  /*7c90*/  S2R R5, SR_CgaCtaId ;  /* 0x0000000000057919 */ /* 0x000e220000008800 */
[----:B------:R-:W-:Y:S02]  /*7ca0*/  MOV R0, 0x400 ;  /* 0x0000040000007802 */ /* 0x000fe40000000f00 */
[----:B------:R-:W-:Y:S02]  /*7cb0*/  SHF.L.U32 R4, R3, 0x1f, RZ ;  /* 0x0000001f03047819 */ /* 0x000fe400000006ff */
[----:B0-----:R-:W-:-:S05]  /*7cc0*/  LEA R0, R5, R0, 0x18 ;  /* 0x0000000005007211 */ /* 0x001fca00078ec0ff */
[----:B------:R-:W-:-:S04]  /*7cd0*/  VIADD R0, R0, 0x18 ;  /* 0x0000001800007836 */ /* 0x000fc80000000000 */
[C---:B------:R-:W-:Y:S02]  /*7ce0*/  IMAD R7, R13.reuse, 0x8, R0 ;  /* 0x000000080d077824 */ /* 0x040fe400078e0200 */
[----:B------:R-:W-:Y:S02]  /*7cf0*/  VIADD R13, R13, 0x1 ;  /* 0x000000010d0d7836 */ /* 0x000fe40000000000 */
[----:B------:R-:W0:Y:S03]  /*7d00*/  SYNCS.PHASECHK.TRANS64.TRYWAIT P0, [R7+URZ], R4 ;  /* 0x00000004070075a7 */ /* 0x000e26000800017f */
[----:B------:R-:W-:-:S04]  /*7d10*/  ISETP.NE.AND P1, PT, R13, 0x3, PT ;  /* 0x000000030d00780c */ /* 0x000fc80003f25270 */
[----:B------:R-:W-:Y:S02]  /*7d20*/  SEL R2, RZ, 0x1, P1 ;  /* 0x00000001ff027807 */ /* 0x000fe40000800000 */
[----:B------:R-:W-:Y:S02]  /*7d30*/  SEL R13, R13, RZ, P1 ;  /* 0x000000ff0d0d7207 */ /* 0x000fe40000800000 */
[----:B------:R-:W-:-:S03]  /*7d40*/  LOP3.LUT R9, R3, R2, RZ, 0x3c, !PT ;  /* 0x0000000203097212 */ /* 0x000fc600078e3cff */
[----:B------:R-:W-:Y:S01]  /*7d50*/  IMAD R6, R13, 0x8, R0 ;  /* 0x000000080d067824 */ /* 0x000fe200078e0200 */
[----:B------:R-:W-:Y:S01]  /*7d60*/  SHF.L.U32 R5, R9, 0x1f, RZ ;  /* 0x0000001f09057819 */ /* 0x000fe200000006ff */
[----:B0-----:R-:W-:Y:S06]  /*7d70*/  @!P0 BRA `(.L_x_182) ;  /* 0x0000000000b88947 */ /* 0x001fec0003800000 */
.L_x_192:
[----:B------:R-:W1:Y:S01]  /*7d80*/  SYNCS.PHASECHK.TRANS64.TRYWAIT P0, [R6+URZ], R5 ;  /* 0x00000005060075a7 */ /* 0x000e62000800017f */
[----:B------:R-:W-:-:S05]  /*7d90*/  VIADD R2, R13, 0x1 ;  /* 0x000000010d027836 */ /* 0x000fca0000000000 */
[----:B------:R-:W-:-:S04]  /*7da0*/  ISETP.NE.AND P1, PT, R2, 0x3, PT ;  /* 0x000000030200780c */ /* 0x000fc80003f25270 */
[----:B0-----:R-:W-:Y:S02]  /*7db0*/  SEL R4, RZ, 0x1, P1 ;  /* 0x00000001ff047807 */ /* 0x001fe40000800000 */
[----:B------:R-:W-:Y:S02]  /*7dc0*/  SEL R3, R2, RZ, P1 ;  /* 0x000000ff02037207 */ /* 0x000fe40000800000 */
[----:B------:R-:W-:Y:S01]  /*7dd0*/  LOP3.LUT R4, R9, R4, RZ, 0x3c, !PT ;  /* 0x0000000409047212 */ /* 0x000fe200078e3cff */
[----:B-1----:R-:W-:Y:S06]  /*7de0*/  @!P0 BRA `(.L_x_183) ;  /* 0x0000000000b08947 */ /* 0x002fec0003800000 */
.L_x_193:
[----:B------:R-:W-:Y:S01]  /*7df0*/  IMAD R3, R3, 0x8, R0 ;  /* 0x0000000803037824 */ /* 0x000fe200078e0200 */
[----:B------:R-:W-:-:S07]  /*7e00*/  SHF.L.U32 R0, R4, 0x1f, RZ ;  /* 0x0000001f04007819 */ /* 0x000fce00000006ff */
.L_x_184:
[----:B-1----:R1:W2:Y:S02]  /*7e10*/  SYNCS.PHASECHK.TRANS64.TRYWAIT P0, [R3+URZ], R0 ;  /* 0x00000000030075a7 */ /* 0x0022a4000800017f */
[----:B--2---:R-:W-:Y:S05]  /*7e20*/  @!P0 NANOSLEEP.SYNCS 0x989680 ;  /* 0x009896800000895d */ /* 0x004fea0003900000 */
[----:B------:R-:W2:Y:S02]  /*7e30*/  @!P0 SYNCS.PHASECHK.TRANS64 P0, [R3+URZ], R0 ;  /* 0x00000000030085a7 */ /* 0x000ea4000800007f */
[----:B--2---:R-:W-:Y:S05]  /*7e40*/  @!P0 BRA `(.L_x_184) ;  /* 0xfffffffc00f08947 */ /* 0x004fea000383ffff */
.L_x_180:
[----:B------:R-:W-:Y:S05]  /*7e50*/  BSYNC B0 ;  /* 0x0000000000007941 */ /* 0x000fea0003800000 */
.L_x_179:
[----:B------:R-:W-:Y:S05]  /*7e60*/  EXIT ;  /* 0x000000000000794d */ /* 0x000fea0003800000 */
.L_x_21:
[----:B-1----:R1:W2:Y:S02]  /*7e70*/  SYNCS.PHASECHK.TRANS64.TRYWAIT P1, [R3+URZ], R0 ;  /* 0x00000000030075a7 */ /* 0x0022a4000802017f */
[----:B--2---:R-:W-:Y:S05]  /*7e80*/  @!P1 NANOSLEEP.SYNCS 0x989680 ;  /* 0x009896800000995d */ /* 0x004fea0003900000 */
[----:B------:R-:W2:Y:S02]  /*7e90*/  @!P1 SYNCS.PHASECHK.TRANS64 P1, [R3+URZ], R0 ;  /* 0x00000000030095a7 */ /* 0x000ea4000802007f */
[----:B--2---:R-:W-:Y:S05]  /*7ea0*/  @!P1 BRA `(.L_x_21) ;  /* 0xfffffffc00f09947 */ /* 0x004fea000383ffff */
[----:B------:R-:W-:Y:S05]  /*7eb0*/  BRA `(.L_x_20) ;  /* 0xffffff9800347947 */ /* 0x000fea000383ffff */
.L_x_26:
[----:B-1----:R1:W2:Y:S02]  /*7ec0*/  SYNCS.PHASECHK.TRANS64.TRYWAIT P1, [R5+URZ], R4 ;  /* 0x00000004050075a7 */ /* 0x0022a4000802017f */
[----:B--2---:R-:W-:Y:S05]  /*7ed0*/  @!P1 NANOSLEEP.SYNCS 0x989680 ;  /* 0x009896800000995d */ /* 0x004fea0003900000 */
[----:B------:R-:W2:Y:S02]  /*7ee0*/  @!P1 SYNCS.PHASECHK.TRANS64 P1, [R5+URZ], R4 ;  /* 0x00000004050095a7 */ /* 0x000ea4000802007f */
[----:B--2---:R-:W-:Y:S05]  /*7ef0*/  @!P1 BRA `(.L_x_26) ;  /* 0xfffffffc00f09947 */ /* 0x004fea000383ffff */
[----:B------:R-:W-:Y:S05]  /*7f00*/  BRA `(.L_x_25) ;  /* 0xffffff9c00107947 */ /* 0x000fea000383ffff */
.L_x_167:
[----:B------:R-:W-:Y:S01]  /*7f10*/  BSSY B1, `(.L_x_185) ;  /* 0x0000006000017945 */ /* 0x000fe20003800000 */
[----:B------:R-:W-:-:S07]  /*7f20*/  IMAD.MOV.U32 R15, RZ, RZ, -0x1 ;  /* 0xffffffffff0f7424 */ /* 0x000fce00078e00ff */
[----:B------:R-:W-:Y:S05]  /*7f30*/  WARPSYNC.COLLECTIVE R15, `(.L_x_186) ;  /* 0x000000000f0c7348 */ /* 0x000fea0003c00000 */
[----:B------:R-:W-:Y:S02]  /*7f40*/  ELECT P6, UR62, PT ;  /* 0x00000000003e782f */ /* 0x000fe400038c0000 */
[----:B------:R-:W-:Y:S01]  /*7f50*/  MOV R14, UR62 ;  /* 0x0000003e000e7c02 */ /* 0x000fe20008000f00 */
[----:B------:R-:W-:Y:S10]  /*7f60*/  ENDCOLLECTIVE ;  /* 0x000000000000791b */ /* 0x000ff40003800000 */
.L_x_186:
[----:B------:R-:W-:Y:S05]  /*7f70*/  BSYNC B1 ;  /* 0x0000000000017941 */ /* 0x000fea0003800000 */
.L_x_185:
[----:B------:R-:W-:Y:S05]  /*7f80*/  BRA `(.L_x_187) ;  /* 0xfffffff000307947 */ /* 0x000fea000383ffff */
.L_x_170:
[----:B0-----:R0:W1:Y:S02]  /*7f90*/  SYNCS.PHASECHK.TRANS64.TRYWAIT P0, [R21+URZ+0x18], R12 ;  /* 0x0000180c150075a7 */ /* 0x001064000800017f */
[----:B-1----:R-:W-:Y:S05]  /*7fa0*/  @!P0 NANOSLEEP.SYNCS 0x989680 ;  /* 0x009896800000895d */ /* 0x002fea0003900000 */
[----:B------:R-:W1:Y:S02]  /*7fb0*/  @!P0 SYNCS.PHASECHK.TRANS64 P0, [R21+URZ+0x18], R12 ;  /* 0x0000180c150085a7 */ /* 0x000e64000800007f */
[----:B-1----:R-:W-:Y:S05]  /*7fc0*/  @!P0 BRA `(.L_x_170) ;  /* 0xfffffffc00f08947 */ /* 0x002fea000383ffff */
[----:B------:R-:W-:Y:S05]  /*7fd0*/  BRA `(.L_x_188) ;  /* 0xfffffff000787947 */ /* 0x000fea000383ffff */
.L_x_178:
[----:B------:R-:W-:Y:S01]  /*7fe0*/  BSSY B0, `(.L_x_189) ;  /* 0x0000006000007945 */ /* 0x000fe20003800000 */
[----:B------:R-:W-:-:S07]  /*7ff0*/  IMAD.MOV.U32 R15, RZ, RZ, -0x1 ;  /* 0xffffffffff0f7424 */ /* 0x000fce00078e00ff */
[----:B------:R-:W-:Y:S05]  /*8000*/  WARPSYNC.COLLECTIVE R15, `(.L_x_190) ;  /* 0x000000000f0c7348 */ /* 0x000fea0003c00000 */
[----:B------:R-:W-:Y:S02]  /*8010*/  ELECT P6, UR62, PT ;  /* 0x00000000003e782f */ /* 0x000fe400038c0000 */
[----:B------:R-:W-:Y:S01]  /*8020*/  MOV R14, UR62 ;  /* 0x0000003e000e7c02 */ /* 0x000fe20008000f00 */
[----:B------:R-:W-:Y:S10]  /*8030*/  ENDCOLLECTIVE ;  /* 0x000000000000791b */ /* 0x000ff40003800000 */
.L_x_190:
[----:B------:R-:W-:Y:S05]  /*8040*/  BSYNC B0 ;  /* 0x0000000000007941 */ /* 0x000fea0003800000 */
.L_x_189:
[----:B------:R-:W-:Y:S05]  /*8050*/  BRA `(.L_x_191) ;  /* 0xfffffff800f47947 */ /* 0x000fea000383ffff */
.L_x_182:
[----:B0-----:R0:W1:Y:S02]  /*8060*/  SYNCS.PHASECHK.TRANS64.TRYWAIT P0, [R7+URZ], R4 ;  /* 0x00000004070075a7 */ /* 0x001064000800017f */
[----:B-1----:R-:W-:Y:S05]  /*8070*/  @!P0 NANOSLEEP.SYNCS 0x989680 ;  /* 0x009896800000895d */ /* 0x002fea0003900000 */
[----:B------:R-:W1:Y:S02]  /*8080*/  @!P0 SYNCS.PHASECHK.TRANS64 P0, [R7+URZ], R4 ;  /* 0x00000004070085a7 */ /* 0x000e64000800007f */
[----:B-1----:R-:W-:Y:S05]  /*8090*/  @!P0 BRA `(.L_x_182) ;  /* 0xfffffffc00f08947 */ /* 0x002fea000383ffff */
[----:B------:R-:W-:Y:S05]  /*80a0*/  BRA `(.L_x_192) ;  /* 0xfffffffc00347947 */ /* 0x000fea000383ffff */
.L_x_183:
[----:B0-----:R0:W1:Y:S02]  /*80b0*/  SYNCS.PHASECHK.TRANS64.TRYWAIT P0, [R6+URZ], R5 ;  /* 0x00000005060075a7 */ /* 0x001064000800017f */
[----:B-1----:R-:W-:Y:S05]  /*80c0*/  @!P0 NANOSLEEP.SYNCS 0x989680 ;  /* 0x009896800000895d */ /* 0x002fea0003900000 */
[----:B------:R-:W1:Y:S02]  /*80d0*/  @!P0 SYNCS.PHASECHK.TRANS64 P0, [R6+URZ], R5 ;  /* 0x00000005060085a7 */ /* 0x000e64000800007f */
[----:B-1----:R-:W-:Y:S05]  /*80e0*/  @!P0 BRA `(.L_x_183) ;  /* 0xfffffffc00f08947 */ /* 0x002fea000383ffff */
[----:B------:R-:W-:Y:S05]  /*80f0*/  BRA `(.L_x_193) ;  /* 0xfffffffc003c7947 */ /* 0x000fea000383ffff */
.L_x_194:
[----:B------:R-:W-:-:S00]  /*8100*/  BRA `(.L_x_194) ;  /* 0xfffffffc00fc7947 */ /* 0x000fc0000383ffff */
[----:B------:R-:W-:-:S00]  /*8110*/  NOP ;  /* 0x0000000000007918 */ /* 0x000fc00000000000 */
        /* <DEDUP_REMOVED lines=14> */
.L_x_195:


//--------------------- .nv.global.init           --------------------------
	.section	.nv.global.init,"aw",@progbits
.nv.global.init:
	.type		$str$22,@object
	.size		$str$22,($str$23 - $str$22)
$str$22:
        /*0000*/ 	.byte	0x6b, 0x5f, 0x74, 0x69, 0x6c, 0x65, 0x5f, 0x63, 0x6f, 0x75, 0x6e, 0x74, 0x20, 0x3e, 0x3d, 0x20
        /*0010*/ 	.byte	0x31, 0x00
	.type		$str$23,@object
	.size		$str$23,(__unnamed_1 - $str$23)
$str$23:
        /*0012*/ 	.byte	0x2f, 0x74, 0x6d, 0x70, 0x2f, 0x63, 0x75, 0x74, 0x6c, 0x61, 0x73, 0x73, 0x5f, 0x73, 0x77, 0x65
        /*0022*/ 	.byte	0x65, 0x70, 0x5f, 0x73, 0x72, 0x63, 0x2f, 0x69, 0x6e, 0x63, 0x6c, 0x75, 0x64, 0x65, 0x2f, 0x63
        /*0032*/ 	.byte	0x75, 0x74, 0x6c, 0x61, 0x73, 0x73, 0x2f, 0x67, 0x65, 0x6d, 0x6d, 0x2f, 0x63, 0x6f, 0x6c, 0x6c
        /*0042*/ 	.byte	0x65, 0x63, 0x74, 0x69, 0x76, 0x65, 0x2f, 0x73, 0x6d, 0x39, 0x30, 0x5f, 0x6d, 0x6d, 0x61, 0x5f
        /*0052*/ 	.byte	0x74, 0x6d, 0x61, 0x5f, 0x67, 0x6d, 0x6d, 0x61, 0x5f, 0x73, 0x73, 0x5f, 0x77, 0x61, 0x72, 0x70
        /*0062*/ 	.byte	0x73, 0x70, 0x65, 0x63, 0x69, 0x61, 0x6c, 0x69, 0x7a, 0x65, 0x64, 0x2e, 0x68, 0x70, 0x70, 0x00
	.type		__unnamed_1,@object
	.size		__unnamed_1,(.L_0 - __unnamed_1)
__unnamed_1:
        /*0072*/ 	.byte	0x76, 0x6f, 0x69, 0x64, 0x20, 0x63, 0x75, 0x74, 0x6c, 0x61, 0x73, 0x73, 0x3a, 0x3a, 0x67, 0x65
        /* <DEDUP_REMOVED lines=181> */
.L_0:


//--------------------- .nv.shared._ZN7cutlass13device_kernelINS_4gemm6kernel13GemmUniversalIN4cute5tupleIJiiiiEEENS1_10collective13CollectiveMmaINS1_34MainloopSm90TmaGmmaWarpSpecializedILi3ENS5_IJNS4_1CILi2EEESB_NSA_ILi1EEEEEENS1_35KernelTmaWarpSpecializedCooperativeEEENS5_IJNSA_ILi128EEESG_NSA_ILi64EEEEEENS_6half_tENS5_IJlSC_lEEESJ_NS5_IJSC_llEEENS4_8TiledMMAINS4_8MMA_AtomIJNS4_4SM904GMMA26MMA_64x128x16_F32F16F16_SSILNSP_5MajorE0ELSR_1ELNSP_7ScaleInE1ELSS_1EEEEEENS4_6LayoutINS5_IJSB_SC_SC_EEENS5_IJSC_NSA_ILi0EEESX_EEEEENS5_IJNS4_10UnderscoreES10_S10_EEEEENS4_23SM90_TMA_LOAD_MULTICASTENS4_14ComposedLayoutINS4_7SwizzleILi3ELi4ELi3EEENS4_18smem_ptr_flag_bitsILi16EEENSV_INS5_IJNSA_ILi8EEESH_EEENS5_IJSH_SC_EEEEEEEvNS4_8identityES13_NS14_IS16_S18_NSV_INS5_IJSH_S19_EEENS5_IJSC_SH_EEEEEEEvS1E_EENS_8epilogue10collective6detail29Sm90TmaWarpSpecializedAdapterINS1L_15DefaultEpilogueISJ_SK_SK_NS1K_6thread17LinearCombinationISJ_Li1EffLNS1P_9ScaleType4KindE0ELNS_15FloatRoundStyleE2ESJ_EENS1_15EpilogueDefaultEEEEEvvEEEEvNT_6ParamsE --------------------------
	.section	.nv.shared._ZN7cutlass13device_kernelINS_4gemm6kernel13GemmUniversalIN4cute5tupleIJiiiiEEENS1_10collective13CollectiveMmaINS1_34MainloopSm90TmaGmmaWarpSpecializedILi3ENS5_IJNS4_1CILi2EEESB_NSA_ILi1EEEEEENS1_35KernelTmaWarpSpecializedCooperativeEEENS5_IJNSA_ILi128EEESG_NSA_ILi64EEEEEENS_6half_tENS5_IJlSC_lEEESJ_NS5_IJSC_llEEENS4_8TiledMMAINS4_8MMA_AtomIJNS4_4SM904GMMA26MMA_64x128x16_F32F16F16_SSILNSP_5MajorE0ELSR_1ELNSP_7ScaleInE1ELSS_1EEEEEENS4_6LayoutINS5_IJSB_SC_SC_EEENS5_IJSC_NSA_ILi0EEESX_EEEEENS5_IJNS4_10UnderscoreES10_S10_EEEEENS4_23SM90_TMA_LOAD_MULTICASTENS4_14ComposedLayoutINS4_7SwizzleILi3ELi4ELi3EEENS4_18smem_ptr_flag_bitsILi16EEENSV_INS5_IJNSA_ILi8EEESH_EEENS5_IJSH_SC_EEEEEEEvNS4_8identityES13_NS14_IS16_S18_NSV_INS5_IJSH_S19_EEENS5_IJSC_SH_EEEEEEEvS1E_EENS_8epilogue10collective6detail29Sm90TmaWarpSpecializedAdapterINS1L_15DefaultEpilogueISJ_SK_SK_NS1K_6thread17LinearCombinationISJ_Li1EffLNS1P_9ScaleType4KindE0ELNS_15FloatRoundStyleE2ESJ_EENS1_15EpilogueDefaultEEEEEvvEEEEvNT_6ParamsE,"aw",@nobits
	.sectionflags	@""
	.align	16
	.zero		1024


//--------------------- .nv.shared.reserved.0     --------------------------
	.section	.nv.shared.reserved.0,"aw",@nobits
	.weak		__nv_reservedSMEM_offset_0_alias
	.size		__nv_reservedSMEM_offset_0_alias, 0, 0
	.other		__nv_reservedSMEM_offset_0_alias,@"STO_CUDA_RESERVED_SHARED STV_DEFAULT"
__nv_reservedSMEM_offset_0_alias:
	.zero		0


//--------------------- .nv.global                --------------------------
	.section	.nv.global,"aw",@nobits
.nv.global:
	.type		_ZN40_INTERNAL_7eeda230_4_k_cu_23f6209c_154784cute1_E,@object
	.size		_ZN40_INTERNAL_7eeda230_4_k_cu_23f6209c_154784cute1_E,(_ZN40_INTERNAL_7eeda230_4_k_cu_23f6209c_154784cuda3std3__45__cpo6cbeginE - _ZN40_INTERNAL_7eeda230_4_k_cu_23f6209c_154784cute1_E)
_ZN40_INTERNAL_7eeda230_4_k_cu_23f6209c_154784cute1_E:
	.zero		1
	.type		_ZN40_INTERNAL_7eeda230_4_k_cu_23f6209c_154784cuda3std3__45__cpo6cbeginE,@object
	.size		_ZN40_INTERNAL_7eeda230_4_k_cu_23f6209c_154784cuda3std3__45__cpo6cbeginE,(_ZN40_INTERNAL_7eeda230_4_k_cu_23f6209c_154784cuda3std3__48in_placeE - _ZN40_INTERNAL_7eeda230_4_k_cu_23f6209c_154784cuda3std3__45__cpo6cbeginE)
_ZN40_INTERNAL_7eeda230_4_k_cu_23f6209c_154784cuda3std3__45__cpo6cbeginE:
	.zero		1
	.type		_ZN40_INTERNAL_7eeda230_4_k_cu_23f6209c_154784cuda3std3__48in_placeE,@object
	.size		_ZN40_INTERNAL_7eeda230_4_k_cu_23f6209c_154784cuda3std3__48in_placeE,(_ZN40_INTERNAL_7eeda230_4_k_cu_23f6209c_154784cuda3std6ranges3__45__cpo9iter_moveE - _ZN40_INTERNAL_7eeda230_4_k_cu_23f6209c_154784cuda3std3__48in_placeE)
_ZN40_INTERNAL_7eeda230_4_k_cu_23f6209c_154784cuda3std3__48in_placeE:
	.zero		1
	.type		_ZN40_INTERNAL_7eeda230_4_k_cu_23f6209c_154784cuda3std6ranges3__45__cpo9iter_moveE,@object
	.size		_ZN40_INTERNAL_7eeda230_4_k_cu_23f6209c_154784cuda3std6ranges3__45__cpo9iter_moveE,(_ZN40_INTERNAL_7eeda230_4_k_cu_23f6209c_154784cuda3std3__45__cpo5beginE - _ZN40_INTERNAL_7eeda230_4_k_cu_23f6209c_154784cuda3std6ranges3__45__cpo9iter_moveE)
_ZN40_INTERNAL_7eeda230_4_k_cu_23f6209c_154784cuda3std6ranges3__45__cpo9iter_moveE:
	.zero		1
	.type		_ZN40_INTERNAL_7eeda230_4_k_cu_23f6209c_154784cuda3std3__45__cpo5beginE,@object
	.size		_ZN40_INTERNAL_7eeda230_4_k_cu_23f6209c_154784cuda3std3__45__cpo5beginE,(_ZN40_INTERNAL_7eeda230_4_k_cu_23f6209c_154784cuda3std3__442_GLOBAL__N__7eeda230_4_k_cu_23f6209c_154786ignoreE - _ZN40_INTERNAL_7eeda230_4_k_cu_23f6209c_154784cuda3std3__45__cpo5beginE)
_ZN40_INTERNAL_7eeda230_4_k_cu_23f6209c_154784cuda3std3__45__cpo5beginE:
	.zero		1
	.type		_ZN40_INTERNAL_7eeda230_4_k_cu_23f6209c_154784cuda3std3__442_GLOBAL__N__7eeda230_4_k_cu_23f6209c_154786ignoreE,@object
	.size		_ZN40_INTERNAL_7eeda230_4_k_cu_23f6209c_154784cuda3std3__442_GLOBAL__N__7eeda230_4_k_cu_23f6209c_154786ignoreE,(_ZN40_INTERNAL_7eeda230_4_k_cu_23f6209c_154784cute7productE - _ZN40_INTERNAL_7eeda230_4_k_cu_23f6209c_154784cuda3std3__442_GLOBAL__N__7eeda230_4_k_cu_23f6209c_154786ignoreE)
_ZN40_INTERNAL_7eeda230_4_k_cu_23f6209c_154784cuda3std3__442_GLOBAL__N__7eeda230_4_k_cu_23f6209c_154786ignoreE:
	.zero		1
	.type		_ZN40_INTERNAL_7eeda230_4_k_cu_23f6209c_154784cute7productE,@object
	.size		_ZN40_INTERNAL_7eeda230_4_k_cu_23f6209c_154784cute7productE,(_ZN40_INTERNAL_7eeda230_4_k_cu_23f6209c_154784cuda3std3__45__cpo3endE - _ZN40_INTERNAL_7eeda230_4_k_cu_23f6209c_154784cute7productE)
_ZN40_INTERNAL_7eeda230_4_k_cu_23f6209c_154784cute7productE:
	.zero		1
	.type		_ZN40_INTERNAL_7eeda230_4_k_cu_23f6209c_154784cuda3std3__45__cpo3endE,@object
	.size		_ZN40_INTERNAL_7eeda230_4_k_cu_23f6209c_154784cuda3std3__45__cpo3endE,(_ZN40_INTERNAL_7eeda230_4_k_cu_23f6209c_154784cuda3std3__419piecewise_constructE - _ZN40_INTERNAL_7eeda230_4_k_cu_23f6209c_154784cuda3std3__45__cpo3endE)
_ZN40_INTERNAL_7eeda230_4_k_cu_23f6209c_154784cuda3std3__45__cpo3endE:
	.zero		1
	.type		_ZN40_INTERNAL_7eeda230_4_k_cu_23f6209c_154784cuda3std3__419piecewise_constructE,@object
	.size		_ZN40_INTERNAL_7eeda230_4_k_cu_23f6209c_154784cuda3std3__419piecewise_constructE,(_ZN40_INTERNAL_7eeda230_4_k_cu_23f6209c_154784cuda3std3__45__cpo4cendE - _ZN40_INTERNAL_7eeda230_4_k_cu_23f6209c_154784cuda3std3__419piecewise_constructE)
_ZN40_INTERNAL_7eeda230_4_k_cu_23f6209c_154784cuda3std3__419piecewise_constructE:
	.zero		1
	.type		_ZN40_INTERNAL_7eeda230_4_k_cu_23f6209c_154784cuda3std3__45__cpo4cendE,@object
	.size		_ZN40_INTERNAL_7eeda230_4_k_cu_23f6209c_154784cuda3std3__45__cpo4cendE,(_ZN40_INTERNAL_7eeda230_4_k_cu_23f6209c_154784cuda3std6ranges3__45__cpo4swapE - _ZN40_INTERNAL_7eeda230_4_k_cu_23f6209c_154784cuda3std3__45__cpo4cendE)
_ZN40_INTERNAL_7eeda230_4_k_cu_23f6209c_154784cuda3std3__45__cpo4cendE:
	.zero		1
	.type		_ZN40_INTERNAL_7eeda230_4_k_cu_23f6209c_154784cuda3std6ranges3__45__cpo4swapE,@object
	.size		_ZN40_INTERNAL_7eeda230_4_k_cu_23f6209c_154784cuda3std6ranges3__45__cpo4swapE,(.L_8 - _ZN40_INTERNAL_7eeda230_4_k_cu_23f6209c_154784cuda3std6ranges3__45__cpo4swapE)
_ZN40_INTERNAL_7eeda230_4_k_cu_23f6209c_154784cuda3std6ranges3__45__cpo4swapE:
	.zero		1
.L_8:


//--------------------- .nv.constant0._ZN7cutlass13device_kernelINS_4gemm6kernel13GemmUniversalIN4cute5tupleIJiiiiEEENS1_10collective13CollectiveMmaINS1_34MainloopSm90TmaGmmaWarpSpecializedILi3ENS5_IJNS4_1CILi2EEESB_NSA_ILi1EEEEEENS1_35KernelTmaWarpSpecializedCooperativeEEENS5_IJNSA_ILi128EEESG_NSA_ILi64EEEEEENS_6half_tENS5_IJlSC_lEEESJ_NS5_IJSC_llEEENS4_8TiledMMAINS4_8MMA_AtomIJNS4_4SM904GMMA26MMA_64x128x16_F32F16F16_SSILNSP_5MajorE0ELSR_1ELNSP_7ScaleInE1ELSS_1EEEEEENS4_6LayoutINS5_IJSB_SC_SC_EEENS5_IJSC_NSA_ILi0EEESX_EEEEENS5_IJNS4_10UnderscoreES10_S10_EEEEENS4_23SM90_TMA_LOAD_MULTICASTENS4_14ComposedLayoutINS4_7SwizzleILi3ELi4ELi3EEENS4_18smem_ptr_flag_bitsILi16EEENSV_INS5_IJNSA_ILi8EEESH_EEENS5_IJSH_SC_EEEEEEEvNS4_8identityES13_NS14_IS16_S18_NSV_INS5_IJSH_S19_EEENS5_IJSC_SH_EEEEEEEvS1E_EENS_8epilogue10collective6detail29Sm90TmaWarpSpecializedAdapterINS1L_15DefaultEpilogueISJ_SK_SK_NS1K_6thread17LinearCombinationISJ_Li1EffLNS1P_9ScaleType4KindE0ELNS_15FloatRoundStyleE2ESJ_EENS1_15EpilogueDefaultEEEEEvvEEEEvNT_6ParamsE --------------------------
	.section	.nv.constant0._ZN7cutlass13device_kernelINS_4gemm6kernel13GemmUniversalIN4cute5tupleIJiiiiEEENS1_10collective13CollectiveMmaINS1_34MainloopSm90TmaGmmaWarpSpecializedILi3ENS5_IJNS4_1CILi2EEESB_NSA_ILi1EEEEEENS1_35KernelTmaWarpSpecializedCooperativeEEENS5_IJNSA_ILi128EEESG_NSA_ILi64EEEEEENS_6half_tENS5_IJlSC_lEEESJ_NS5_IJSC_llEEENS4_8TiledMMAINS4_8MMA_AtomIJNS4_4SM904GMMA26MMA_64x128x16_F32F16F16_SSILNSP_5MajorE0ELSR_1ELNSP_7ScaleInE1ELSS_1EEEEEENS4_6LayoutINS5_IJSB_SC_SC_EEENS5_IJSC_NSA_ILi0EEESX_EEEEENS5_IJNS4_10UnderscoreES10_S10_EEEEENS4_23SM90_TMA_LOAD_MULTICASTENS4_14ComposedLayoutINS4_7SwizzleILi3ELi4ELi3EEENS4_18smem_ptr_flag_bitsILi16EEENSV_INS5_IJNSA_ILi8EEESH_EEENS5_IJSH_SC_EEEEEEEvNS4_8identityES13_NS14_IS16_S18_NSV_INS5_IJSH_S19_EEENS5_IJSC_SH_EEEEEEEvS1E_EENS_8epilogue10collective6detail29Sm90TmaWarpSpecializedAdapterINS1L_15DefaultEpilogueISJ_SK_SK_NS1K_6thread17LinearCombinationISJ_Li1EffLNS1P_9ScaleType4KindE0ELNS_15FloatRoundStyleE2ESJ_EENS1_15EpilogueDefaultEEEEEvvEEEEvNT_6ParamsE,"a",@progbits
	.sectionflags	@""
	.align	4
.nv.constant0._ZN7cutlass13device_kernelINS_4gemm6kernel13GemmUniversalIN4cute5tupleIJiiiiEEENS1_10collective13CollectiveMmaINS1_34MainloopSm90TmaGmmaWarpSpecializedILi3ENS5_IJNS4_1CILi2EEESB_NSA_ILi1EEEEEENS1_35KernelTmaWarpSpecializedCooperativeEEENS5_IJNSA_ILi128EEESG_NSA_ILi64EEEEEENS_6half_tENS5_IJlSC_lEEESJ_NS5_IJSC_llEEENS4_8TiledMMAINS4_8MMA_AtomIJNS4_4SM904GMMA26MMA_64x128x16_F32F16F16_SSILNSP_5MajorE0ELSR_1ELNSP_7ScaleInE1ELSS_1EEEEEENS4_6LayoutINS5_IJSB_SC_SC_EEENS5_IJSC_NSA_ILi0EEESX_EEEEENS5_IJNS4_10UnderscoreES10_S10_EEEEENS4_23SM90_TMA_LOAD_MULTICASTENS4_14ComposedLayoutINS4_7SwizzleILi3ELi4ELi3EEENS4_18smem_ptr_flag_bitsILi16EEENSV_INS5_IJNSA_ILi8EEESH_EEENS5_IJSH_SC_EEEEEEEvNS4_8identityES13_NS14_IS16_S18_NSV_INS5_IJSH_S19_EEENS5_IJSC_SH_EEEEEEEvS1E_EENS_8epilogue10collective6detail29Sm90TmaWarpSpecializedAdapterINS1L_15DefaultEpilogueISJ_SK_SK_NS1K_6thread17LinearCombinationISJ_Li1EffLNS1P_9ScaleType4KindE0ELNS_15FloatRoundStyleE2ESJ_EENS1_15EpilogueDefaultEEEEEvvEEEEvNT_6ParamsE:
	.zero		1664


//--------------------- SYMBOLS --------------------------

	.type		.nv.reservedSmem.offset0,@object
	.size		.nv.reservedSmem.offset0,0x4
	.type		__assertfail,@function
